	.target	sm_90a

	.elftype	@"ET_EXEC"


//--------------------- .note.nv.tkinfo           --------------------------
	.section	.note.nv.tkinfo,"",@"SHT_NOTE"
	.sectionflags	@"SHF_NOTE_NV_TKINFO"
	.tkinfo
        /*0018*/ 	.word	0x00000002
        /*0030*/ 	.string	""
        /*0030*/ 	.string	"ptxas"
        /*0030*/ 	.string	"Cuda compilation tools, release 13.0, V13.0.88"
        /*0030*/ 	.string	"Build cuda_13.0.r13.0/compiler.36424714_0"
        /*0030*/ 	.string	"-arch sm_90a -m 64 "



//--------------------- .note.nv.cuinfo           --------------------------
	.section	.note.nv.cuinfo,"",@"SHT_NOTE"
	.sectionflags	@"SHF_NOTE_NV_CUINFO"
        /*0018*/ 	.short	0x0002
        /*001a*/ 	.short	0x005a
        /*001c*/ 	.short	0x0082
	.zero		2


//--------------------- .nv.info                  --------------------------
	.section	.nv.info,"",@"SHT_CUDA_INFO"
	.align	4


	//----- nvinfo : EIATTR_REGCOUNT
	.align		4
        /*0000*/ 	.byte	0x04, 0x2f
        /*0002*/ 	.short	(.L_12 - .L_11)
	.align		4
.L_11:
        /*0004*/ 	.word	index@(_ZN7cutlass13device_kernelINS_4gemm6kernel13GemmUniversalIN4cute5tupleIJiiiiEEENS1_10collective13CollectiveMmaINS1_37MainloopSm90TmaGmmaWarpSpecializedFP8ILi45ENS5_IJNS4_1CILi2EEENSA_ILi1EEESC_EEENS1_32KernelTmaWarpSpecializedPingpongEEENS5_IJNSA_ILi64EEENSA_ILi96EEENSA_ILi32EEEEEENS_12float_e4m3_tENS5_IJlSC_lEEESK_SL_NS4_8TiledMMAINS4_8MMA_AtomIJNS4_4SM904GMMA30MMA_64x96x32_F32E4M3E4M3_SS_TNILNSP_7ScaleInE1ELSR_1EEEEEENS4_6LayoutINS5_IJSC_SC_SC_EEENS5_IJNSA_ILi0EEESW_SW_EEEEENS5_IJNS4_10UnderscoreESZ_SZ_EEEEENS4_13SM90_TMA_LOADENS4_14ComposedLayoutINS4_7SwizzleILi1ELi4ELi3EEENS4_18smem_ptr_flag_bitsILi8EEENSU_INS5_IJNSA_ILi8EEESI_EEENS5_IJSI_SC_EEEEEEEvNS4_8identityENS4_23SM90_TMA_LOAD_MULTICASTES1C_vS1D_EENS_8epilogue10collective6detail29Sm90TmaWarpSpecializedAdapterINS1H_15DefaultEpilogueISK_SL_SL_NS1G_6thread17LinearCombinationISK_Li1EffLNS1L_9ScaleType4KindE0ELNS_15FloatRoundStyleE2ESK_EENS1_15EpilogueDefaultEEEEEvvEEEEvNT_6ParamsE)
        /*0008*/ 	.word	0x000000a8


	//----- nvinfo : EIATTR_FRAME_SIZE
	.align		4
.L_12:
        /*000c*/ 	.byte	0x04, 0x11
        /*000e*/ 	.short	(.L_14 - .L_13)
	.align		4
.L_13:
        /*0010*/ 	.word	index@(_ZN7cutlass13device_kernelINS_4gemm6kernel13GemmUniversalIN4cute5tupleIJiiiiEEENS1_10collective13CollectiveMmaINS1_37MainloopSm90TmaGmmaWarpSpecializedFP8ILi45ENS5_IJNS4_1CILi2EEENSA_ILi1EEESC_EEENS1_32KernelTmaWarpSpecializedPingpongEEENS5_IJNSA_ILi64EEENSA_ILi96EEENSA_ILi32EEEEEENS_12float_e4m3_tENS5_IJlSC_lEEESK_SL_NS4_8TiledMMAINS4_8MMA_AtomIJNS4_4SM904GMMA30MMA_64x96x32_F32E4M3E4M3_SS_TNILNSP_7ScaleInE1ELSR_1EEEEEENS4_6LayoutINS5_IJSC_SC_SC_EEENS5_IJNSA_ILi0EEESW_SW_EEEEENS5_IJNS4_10UnderscoreESZ_SZ_EEEEENS4_13SM90_TMA_LOADENS4_14ComposedLayoutINS4_7SwizzleILi1ELi4ELi3EEENS4_18smem_ptr_flag_bitsILi8EEENSU_INS5_IJNSA_ILi8EEESI_EEENS5_IJSI_SC_EEEEEEEvNS4_8identityENS4_23SM90_TMA_LOAD_MULTICASTES1C_vS1D_EENS_8epilogue10collective6detail29Sm90TmaWarpSpecializedAdapterINS1H_15DefaultEpilogueISK_SL_SL_NS1G_6thread17LinearCombinationISK_Li1EffLNS1L_9ScaleType4KindE0ELNS_15FloatRoundStyleE2ESK_EENS1_15EpilogueDefaultEEEEEvvEEEEvNT_6ParamsE)
        /*0014*/ 	.word	0x00000000


	//----- nvinfo : EIATTR_MIN_STACK_SIZE
	.align		4
.L_14:
        /*0018*/ 	.byte	0x04, 0x12
        /*001a*/ 	.short	(.L_16 - .L_15)
	.align		4
.L_15:
        /*001c*/ 	.word	index@(_ZN7cutlass13device_kernelINS_4gemm6kernel13GemmUniversalIN4cute5tupleIJiiiiEEENS1_10collective13CollectiveMmaINS1_37MainloopSm90TmaGmmaWarpSpecializedFP8ILi45ENS5_IJNS4_1CILi2EEENSA_ILi1EEESC_EEENS1_32KernelTmaWarpSpecializedPingpongEEENS5_IJNSA_ILi64EEENSA_ILi96EEENSA_ILi32EEEEEENS_12float_e4m3_tENS5_IJlSC_lEEESK_SL_NS4_8TiledMMAINS4_8MMA_AtomIJNS4_4SM904GMMA30MMA_64x96x32_F32E4M3E4M3_SS_TNILNSP_7ScaleInE1ELSR_1EEEEEENS4_6LayoutINS5_IJSC_SC_SC_EEENS5_IJNSA_ILi0EEESW_SW_EEEEENS5_IJNS4_10UnderscoreESZ_SZ_EEEEENS4_13SM90_TMA_LOADENS4_14ComposedLayoutINS4_7SwizzleILi1ELi4ELi3EEENS4_18smem_ptr_flag_bitsILi8EEENSU_INS5_IJNSA_ILi8EEESI_EEENS5_IJSI_SC_EEEEEEEvNS4_8identityENS4_23SM90_TMA_LOAD_MULTICASTES1C_vS1D_EENS_8epilogue10collective6detail29Sm90TmaWarpSpecializedAdapterINS1H_15DefaultEpilogueISK_SL_SL_NS1G_6thread17LinearCombinationISK_Li1EffLNS1L_9ScaleType4KindE0ELNS_15FloatRoundStyleE2ESK_EENS1_15EpilogueDefaultEEEEEvvEEEEvNT_6ParamsE)
        /*0020*/ 	.word	0x00000000
.L_16:


//--------------------- .nv.compat                --------------------------
	.section	.nv.compat,"",@"SHT_CUDA_COMPAT_INFO"
	.align	4
        /*0000*/ 	.byte	0x02, 0x09, 0x01, 0x00, 0x02, 0x02, 0x04, 0x00, 0x02, 0x05, 0x05, 0x00, 0x03, 0x07, 0x01, 0x01
        /*0010*/ 	.byte	0x02, 0x03, 0x01, 0x00, 0x02, 0x06, 0x01, 0x00, 0x04, 0x0b, 0x08, 0x00, 0x00, 0x00, 0x00, 0x00
        /*0020*/ 	.byte	0x00, 0x00, 0x00, 0x00


//--------------------- .nv.info._ZN7cutlass13device_kernelINS_4gemm6kernel13GemmUniversalIN4cute5tupleIJiiiiEEENS1_10collective13CollectiveMmaINS1_37MainloopSm90TmaGmmaWarpSpecializedFP8ILi45ENS5_IJNS4_1CILi2EEENSA_ILi1EEESC_EEENS1_32KernelTmaWarpSpecializedPingpongEEENS5_IJNSA_ILi64EEENSA_ILi96EEENSA_ILi32EEEEEENS_12float_e4m3_tENS5_IJlSC_lEEESK_SL_NS4_8TiledMMAINS4_8MMA_AtomIJNS4_4SM904GMMA30MMA_64x96x32_F32E4M3E4M3_SS_TNILNSP_7ScaleInE1ELSR_1EEEEEENS4_6LayoutINS5_IJSC_SC_SC_EEENS5_IJNSA_ILi0EEESW_SW_EEEEENS5_IJNS4_10UnderscoreESZ_SZ_EEEEENS4_13SM90_TMA_LOADENS4_14ComposedLayoutINS4_7SwizzleILi1ELi4ELi3EEENS4_18smem_ptr_flag_bitsILi8EEENSU_INS5_IJNSA_ILi8EEESI_EEENS5_IJSI_SC_EEEEEEEvNS4_8identityENS4_23SM90_TMA_LOAD_MULTICASTES1C_vS1D_EENS_8epilogue10collective6detail29Sm90TmaWarpSpecializedAdapterINS1H_15DefaultEpilogueISK_SL_SL_NS1G_6thread17LinearCombinationISK_Li1EffLNS1L_9ScaleType4KindE0ELNS_15FloatRoundStyleE2ESK_EENS1_15EpilogueDefaultEEEEEvvEEEEvNT_6ParamsE --------------------------
	.section	.nv.info._ZN7cutlass13device_kernelINS_4gemm6kernel13GemmUniversalIN4cute5tupleIJiiiiEEENS1_10collective13CollectiveMmaINS1_37MainloopSm90TmaGmmaWarpSpecializedFP8ILi45ENS5_IJNS4_1CILi2EEENSA_ILi1EEESC_EEENS1_32KernelTmaWarpSpecializedPingpongEEENS5_IJNSA_ILi64EEENSA_ILi96EEENSA_ILi32EEEEEENS_12float_e4m3_tENS5_IJlSC_lEEESK_SL_NS4_8TiledMMAINS4_8MMA_AtomIJNS4_4SM904GMMA30MMA_64x96x32_F32E4M3E4M3_SS_TNILNSP_7ScaleInE1ELSR_1EEEEEENS4_6LayoutINS5_IJSC_SC_SC_EEENS5_IJNSA_ILi0EEESW_SW_EEEEENS5_IJNS4_10UnderscoreESZ_SZ_EEEEENS4_13SM90_TMA_LOADENS4_14ComposedLayoutINS4_7SwizzleILi1ELi4ELi3EEENS4_18smem_ptr_flag_bitsILi8EEENSU_INS5_IJNSA_ILi8EEESI_EEENS5_IJSI_SC_EEEEEEEvNS4_8identityENS4_23SM90_TMA_LOAD_MULTICASTES1C_vS1D_EENS_8epilogue10collective6detail29Sm90TmaWarpSpecializedAdapterINS1H_15DefaultEpilogueISK_SL_SL_NS1G_6thread17LinearCombinationISK_Li1EffLNS1L_9ScaleType4KindE0ELNS_15FloatRoundStyleE2ESK_EENS1_15EpilogueDefaultEEEEEvvEEEEvNT_6ParamsE,"",@"SHT_CUDA_INFO"
	.sectionflags	@""
	.align	4


	//----- nvinfo : EIATTR_CUDA_API_VERSION
	.align		4
        /*0000*/ 	.byte	0x04, 0x37
        /*0002*/ 	.short	(.L_18 - .L_17)
.L_17:
        /*0004*/ 	.word	0x00000082


	//----- nvinfo : EIATTR_KPARAM_INFO
	.align		4
.L_18:
        /*0008*/ 	.byte	0x04, 0x17
        /*000a*/ 	.short	(.L_20 - .L_19)
.L_19:
        /*000c*/ 	.word	0x00000000
        /*0010*/ 	.short	0x0000
        /*0012*/ 	.short	0x0070
        /*0014*/ 	.byte	0x00, 0xf0, 0x01, 0x10


	//----- nvinfo : EIATTR_SPARSE_MMA_MASK
	.align		4
.L_20:
        /*0018*/ 	.byte	0x03, 0x50
        /*001a*/ 	.short	0x0000


	//----- nvinfo : EIATTR_MAXREG_COUNT
	.align		4
        /*001c*/ 	.byte	0x03, 0x1b
        /*001e*/ 	.short	0x00a8


	//----- nvinfo : EIATTR_NUM_BARRIERS
	.align		4
        /*0020*/ 	.byte	0x02, 0x4c
        /*0022*/ 	.byte	0x01
	.zero		1


	//----- nvinfo : EIATTR_MERCURY_ISA_VERSION
	.align		4
        /*0024*/ 	.byte	0x03, 0x5f
        /*0026*/ 	.short	0x0101


	//----- nvinfo : EIATTR_INT_WARP_WIDE_INSTR_OFFSETS
	.align		4
        /*0028*/ 	.byte	0x04, 0x31
        /*002a*/ 	.short	(.L_22 - .L_21)


	//   ....[0]....
.L_21:
        /*002c*/ 	.word	0x00000a00


	//   ....[1]....
        /*0030*/ 	.word	0x00000a40


	//   ....[2]....
        /*0034*/ 	.word	0x00000a80


	//   ....[3]....
        /*0038*/ 	.word	0x00000b20


	//   ....[4]....
        /*003c*/ 	.word	0x00000b40


	//   ....[5]....
        /*0040*/ 	.word	0x00000ba0


	//   ....[6]....
        /*0044*/ 	.word	0x00000c90


	//   ....[7]....
        /*0048*/ 	.word	0x00000ce0


	//----- nvinfo : EIATTR_COOP_GROUP_MASK_REGIDS
	.align		4
.L_22:
        /*004c*/ 	.byte	0x04, 0x29
        /*004e*/ 	.short	(.L_24 - .L_23)


	//   ....[0]....
.L_23:
        /*0050*/ 	.word	0xffffffff


	//   ....[1]....
        /*0054*/ 	.word	0xffffffff


	//   ....[2]....
        /*0058*/ 	.word	0xffffffff


	//   ....[3]....
        /*005c*/ 	.word	0xffffffff


	//   ....[4]....
        /*0060*/ 	.word	0xffffffff


	//   ....[5]....
        /*0064*/ 	.word	0xffffffff


	//   ....[6]....
        /*0068*/ 	.word	0xffffffff


	//----- nvinfo : EIATTR_COOP_GROUP_INSTR_OFFSETS
	.align		4
.L_24:
        /*006c*/ 	.byte	0x04, 0x28
        /*006e*/ 	.short	(.L_26 - .L_25)


	//   ....[0]....
.L_25:
        /*0070*/ 	.word	0x00000060


	//   ....[1]....
        /*0074*/ 	.word	0x00000070


	//   ....[2]....
        /*0078*/ 	.word	0x00000130


	//   ....[3]....
        /*007c*/ 	.word	0x00000810


	//   ....[4]....
        /*0080*/ 	.word	0x00000850


	//   ....[5]....
        /*0084*/ 	.word	0x000008d0


	//   ....[6]....
        /*0088*/ 	.word	0x00000ea0


	//----- nvinfo : EIATTR_REG_RECONFIG
	.align		4
.L_26:
        /*008c*/ 	.byte	0x01, 0x54
	.zero		2


	//----- nvinfo : EIATTR_MBARRIER_INSTR_OFFSETS
	.align		4
        /*0090*/ 	.byte	0x04, 0x39
        /*0092*/ 	.short	(.L_28 - .L_27)


	//   ....[0]....
.L_27:
        /*0094*/ 	.word	0x00000250
        /*0098*/ 	.word	0x000000ff
        /*009c*/ 	.word	0x00000000
        /*00a0*/ 	.short	0x0100
        /*00a2*/ 	.byte	0x08
	.zero		1


	//   ....[1]....
        /*00a4*/ 	.word	0x00000260
        /*00a8*/ 	.word	0x000000ff
        /*00ac*/ 	.word	0x00000168
        /*00b0*/ 	.short	0x0100
        /*00b2*/ 	.byte	0x08
	.zero		1


	//   ....[2]....
        /*00b4*/ 	.word	0x00000270
        /*00b8*/ 	.word	0x000000ff
        /*00bc*/ 	.word	0x00000008
        /*00c0*/ 	.short	0x0100
        /*00c2*/ 	.byte	0x08
	.zero		1


	//   ....[3]....
        /*00c4*/ 	.word	0x00000280
        /*00c8*/ 	.word	0x000000ff
        /*00cc*/ 	.word	0x00000170
        /*00d0*/ 	.short	0x0100
        /*00d2*/ 	.byte	0x08
	.zero		1


	//   ....[4]....
        /*00d4*/ 	.word	0x00000290
        /*00d8*/ 	.word	0x000000ff
        /*00dc*/ 	.word	0x00000010
        /*00e0*/ 	.short	0x0100
        /*00e2*/ 	.byte	0x08
	.zero		1


	//   ....[5]....
        /*00e4*/ 	.word	0x000002a0
        /*00e8*/ 	.word	0x000000ff
        /*00ec*/ 	.word	0x00000178
        /*00f0*/ 	.short	0x0100
        /*00f2*/ 	.byte	0x08
	.zero		1


	//   ....[6]....
        /*00f4*/ 	.word	0x000002b0
        /*00f8*/ 	.word	0x000000ff
        /*00fc*/ 	.word	0x00000018
        /*0100*/ 	.short	0x0100
        /*0102*/ 	.byte	0x08
	.zero		1


	//   ....[7]....
        /*0104*/ 	.word	0x000002c0
        /*0108*/ 	.word	0x000000ff
        /*010c*/ 	.word	0x00000180
        /*0110*/ 	.short	0x0100
        /*0112*/ 	.byte	0x08
	.zero		1


	//   ....[8]....
        /*0114*/ 	.word	0x000002d0
        /*0118*/ 	.word	0x000000ff
        /*011c*/ 	.word	0x00000020
        /*0120*/ 	.short	0x0100
        /*0122*/ 	.byte	0x08
	.zero		1


	//   ....[9]....
        /*0124*/ 	.word	0x000002e0
        /*0128*/ 	.word	0x000000ff
        /*012c*/ 	.word	0x00000188
        /*0130*/ 	.short	0x0100
        /*0132*/ 	.byte	0x08
	.zero		1


	//   ....[10]....
        /*0134*/ 	.word	0x000002f0
        /*0138*/ 	.word	0x000000ff
        /*013c*/ 	.word	0x00000028
        /*0140*/ 	.short	0x0100
        /*0142*/ 	.byte	0x08
	.zero		1


	//   ....[11]....
        /*0144*/ 	.word	0x00000300
        /*0148*/ 	.word	0x000000ff
        /*014c*/ 	.word	0x00000190
        /*0150*/ 	.short	0x0100
        /*0152*/ 	.byte	0x08
	.zero		1


	//   ....[12]....
        /*0154*/ 	.word	0x00000310
        /*0158*/ 	.word	0x000000ff
        /*015c*/ 	.word	0x00000030
        /*0160*/ 	.short	0x0100
        /*0162*/ 	.byte	0x08
	.zero		1


	//   ....[13]....
        /*0164*/ 	.word	0x00000320
        /*0168*/ 	.word	0x000000ff
        /*016c*/ 	.word	0x00000198
        /*0170*/ 	.short	0x0100
        /*0172*/ 	.byte	0x08
	.zero		1


	//   ....[14]....
        /*0174*/ 	.word	0x00000330
        /*0178*/ 	.word	0x000000ff
        /*017c*/ 	.word	0x00000038
        /*0180*/ 	.short	0x0100
        /*0182*/ 	.byte	0x08
	.zero		1


	//   ....[15]....
        /*0184*/ 	.word	0x00000340
        /*0188*/ 	.word	0x000000ff
        /*018c*/ 	.word	0x000001a0
        /*0190*/ 	.short	0x0100
        /*0192*/ 	.byte	0x08
	.zero		1


	//   ....[16]....
        /*0194*/ 	.word	0x00000350
        /*0198*/ 	.word	0x000000ff
        /*019c*/ 	.word	0x00000040
        /*01a0*/ 	.short	0x0100
        /*01a2*/ 	.byte	0x08
	.zero		1


	//   ....[17]....
        /*01a4*/ 	.word	0x00000360
        /*01a8*/ 	.word	0x000000ff
        /*01ac*/ 	.word	0x000001a8
        /*01b0*/ 	.short	0x0100
        /*01b2*/ 	.byte	0x08
	.zero		1


	//   ....[18]....
        /*01b4*/ 	.word	0x00000370
        /*01b8*/ 	.word	0x000000ff
        /*01bc*/ 	.word	0x00000048
        /*01c0*/ 	.short	0x0100
        /*01c2*/ 	.byte	0x08
	.zero		1


	//   ....[19]....
        /*01c4*/ 	.word	0x00000380
        /*01c8*/ 	.word	0x000000ff
        /*01cc*/ 	.word	0x000001b0
        /*01d0*/ 	.short	0x0100
        /*01d2*/ 	.byte	0x08
	.zero		1


	//   ....[20]....
        /*01d4*/ 	.word	0x00000390
        /*01d8*/ 	.word	0x000000ff
        /*01dc*/ 	.word	0x00000050
        /*01e0*/ 	.short	0x0100
        /*01e2*/ 	.byte	0x08
	.zero		1


	//   ....[21]....
        /*01e4*/ 	.word	0x000003a0
        /*01e8*/ 	.word	0x000000ff
        /*01ec*/ 	.word	0x000001b8
        /*01f0*/ 	.short	0x0100
        /*01f2*/ 	.byte	0x08
	.zero		1


	//   ....[22]....
        /*01f4*/ 	.word	0x000003b0
        /*01f8*/ 	.word	0x000000ff
        /*01fc*/ 	.word	0x00000058
        /*0200*/ 	.short	0x0100
        /*0202*/ 	.byte	0x08
	.zero		1


	//   ....[23]....
        /*0204*/ 	.word	0x000003c0
        /*0208*/ 	.word	0x000000ff
        /*020c*/ 	.word	0x000001c0
        /*0210*/ 	.short	0x0100
        /*0212*/ 	.byte	0x08
	.zero		1


	//   ....[24]....
        /*0214*/ 	.word	0x000003d0
        /*0218*/ 	.word	0x000000ff
        /*021c*/ 	.word	0x00000060
        /*0220*/ 	.short	0x0100
        /*0222*/ 	.byte	0x08
	.zero		1


	//   ....[25]....
        /*0224*/ 	.word	0x000003e0
        /*0228*/ 	.word	0x000000ff
        /*022c*/ 	.word	0x000001c8
        /*0230*/ 	.short	0x0100
        /*0232*/ 	.byte	0x08
	.zero		1


	//   ....[26]....
        /*0234*/ 	.word	0x000003f0
        /*0238*/ 	.word	0x000000ff
        /*023c*/ 	.word	0x00000068
        /*0240*/ 	.short	0x0100
        /*0242*/ 	.byte	0x08
	.zero		1


	//   ....[27]....
        /*0244*/ 	.word	0x00000400
        /*0248*/ 	.word	0x000000ff
        /*024c*/ 	.word	0x000001d0
        /*0250*/ 	.short	0x0100
        /*0252*/ 	.byte	0x08
	.zero		1


	//   ....[28]....
        /*0254*/ 	.word	0x00000410
        /*0258*/ 	.word	0x000000ff
        /*025c*/ 	.word	0x00000070
        /*0260*/ 	.short	0x0100
        /*0262*/ 	.byte	0x08
	.zero		1


	//   ....[29]....
        /*0264*/ 	.word	0x00000420
        /*0268*/ 	.word	0x000000ff
        /*026c*/ 	.word	0x000001d8
        /*0270*/ 	.short	0x0100
        /*0272*/ 	.byte	0x08
	.zero		1


	//   ....[30]....
        /*0274*/ 	.word	0x00000430
        /*0278*/ 	.word	0x000000ff
        /*027c*/ 	.word	0x00000078
        /*0280*/ 	.short	0x0100
        /*0282*/ 	.byte	0x08
	.zero		1


	//   ....[31]....
        /*0284*/ 	.word	0x00000440
        /*0288*/ 	.word	0x000000ff
        /*028c*/ 	.word	0x000001e0
        /*0290*/ 	.short	0x0100
        /*0292*/ 	.byte	0x08
	.zero		1


	//   ....[32]....
        /*0294*/ 	.word	0x00000450
        /*0298*/ 	.word	0x000000ff
        /*029c*/ 	.word	0x00000080
        /*02a0*/ 	.short	0x0100
        /*02a2*/ 	.byte	0x08
	.zero		1


	//   ....[33]....
        /*02a4*/ 	.word	0x00000460
        /*02a8*/ 	.word	0x000000ff
        /*02ac*/ 	.word	0x000001e8
        /*02b0*/ 	.short	0x0100
        /*02b2*/ 	.byte	0x08
	.zero		1


	//   ....[34]....
        /*02b4*/ 	.word	0x00000470
        /*02b8*/ 	.word	0x000000ff
        /*02bc*/ 	.word	0x00000088
        /*02c0*/ 	.short	0x0100
        /*02c2*/ 	.byte	0x08
	.zero		1


	//   ....[35]....
        /*02c4*/ 	.word	0x00000480
        /*02c8*/ 	.word	0x000000ff
        /*02cc*/ 	.word	0x000001f0
        /*02d0*/ 	.short	0x0100
        /*02d2*/ 	.byte	0x08
	.zero		1


	//   ....[36]....
        /*02d4*/ 	.word	0x00000490
        /*02d8*/ 	.word	0x000000ff
        /*02dc*/ 	.word	0x00000090
        /*02e0*/ 	.short	0x0100
        /*02e2*/ 	.byte	0x08
	.zero		1


	//   ....[37]....
        /*02e4*/ 	.word	0x000004a0
        /*02e8*/ 	.word	0x000000ff
        /*02ec*/ 	.word	0x000001f8
        /*02f0*/ 	.short	0x0100
        /*02f2*/ 	.byte	0x08
	.zero		1


	//   ....[38]....
        /*02f4*/ 	.word	0x000004b0
        /*02f8*/ 	.word	0x000000ff
        /*02fc*/ 	.word	0x00000098
        /*0300*/ 	.short	0x0100
        /*0302*/ 	.byte	0x08
	.zero		1


	//   ....[39]....
        /*0304*/ 	.word	0x000004c0
        /*0308*/ 	.word	0x000000ff
        /*030c*/ 	.word	0x00000200
        /*0310*/ 	.short	0x0100
        /*0312*/ 	.byte	0x08
	.zero		1


	//   ....[40]....
        /*0314*/ 	.word	0x000004d0
        /*0318*/ 	.word	0x000000ff
        /*031c*/ 	.word	0x000000a0
        /*0320*/ 	.short	0x0100
        /*0322*/ 	.byte	0x08
	.zero		1


	//   ....[41]....
        /*0324*/ 	.word	0x000004e0
        /*0328*/ 	.word	0x000000ff
        /*032c*/ 	.word	0x00000208
        /*0330*/ 	.short	0x0100
        /*0332*/ 	.byte	0x08
	.zero		1


	//   ....[42]....
        /*0334*/ 	.word	0x000004f0
        /*0338*/ 	.word	0x000000ff
        /*033c*/ 	.word	0x000000a8
        /*0340*/ 	.short	0x0100
        /*0342*/ 	.byte	0x08
	.zero		1


	//   ....[43]....
        /*0344*/ 	.word	0x00000500
        /*0348*/ 	.word	0x000000ff
        /*034c*/ 	.word	0x00000210
        /*0350*/ 	.short	0x0100
        /*0352*/ 	.byte	0x08
	.zero		1


	//   ....[44]....
        /*0354*/ 	.word	0x00000510
        /*0358*/ 	.word	0x000000ff
        /*035c*/ 	.word	0x000000b0
        /*0360*/ 	.short	0x0100
        /*0362*/ 	.byte	0x08
	.zero		1


	//   ....[45]....
        /*0364*/ 	.word	0x00000520
        /*0368*/ 	.word	0x000000ff
        /*036c*/ 	.word	0x00000218
        /*0370*/ 	.short	0x0100
        /*0372*/ 	.byte	0x08
	.zero		1


	//   ....[46]....
        /*0374*/ 	.word	0x00000530
        /*0378*/ 	.word	0x000000ff
        /*037c*/ 	.word	0x000000b8
        /*0380*/ 	.short	0x0100
        /*0382*/ 	.byte	0x08
	.zero		1


	//   ....[47]....
        /*0384*/ 	.word	0x00000540
        /*0388*/ 	.word	0x000000ff
        /*038c*/ 	.word	0x00000220
        /*0390*/ 	.short	0x0100
        /*0392*/ 	.byte	0x08
	.zero		1


	//   ....[48]....
        /*0394*/ 	.word	0x00000550
        /*0398*/ 	.word	0x000000ff
        /*039c*/ 	.word	0x000000c0
        /*03a0*/ 	.short	0x0100
        /*03a2*/ 	.byte	0x08
	.zero		1


	//   ....[49]....
        /*03a4*/ 	.word	0x00000560
        /*03a8*/ 	.word	0x000000ff
        /*03ac*/ 	.word	0x00000228
        /*03b0*/ 	.short	0x0100
        /*03b2*/ 	.byte	0x08
	.zero		1


	//   ....[50]....
        /*03b4*/ 	.word	0x00000570
        /*03b8*/ 	.word	0x000000ff
        /*03bc*/ 	.word	0x000000c8
        /*03c0*/ 	.short	0x0100
        /*03c2*/ 	.byte	0x08
	.zero		1


	//   ....[51]....
        /*03c4*/ 	.word	0x00000580
        /*03c8*/ 	.word	0x000000ff
        /*03cc*/ 	.word	0x00000230
        /*03d0*/ 	.short	0x0100
        /*03d2*/ 	.byte	0x08
	.zero		1


	//   ....[52]....
        /*03d4*/ 	.word	0x00000590
        /*03d8*/ 	.word	0x000000ff
        /*03dc*/ 	.word	0x000000d0
        /*03e0*/ 	.short	0x0100
        /*03e2*/ 	.byte	0x08
	.zero		1


	//   ....[53]....
        /*03e4*/ 	.word	0x000005a0
        /*03e8*/ 	.word	0x000000ff
        /*03ec*/ 	.word	0x00000238
        /*03f0*/ 	.short	0x0100
        /*03f2*/ 	.byte	0x08
	.zero		1


	//   ....[54]....
        /*03f4*/ 	.word	0x000005b0
        /*03f8*/ 	.word	0x000000ff
        /*03fc*/ 	.word	0x000000d8
        /*0400*/ 	.short	0x0100
        /*0402*/ 	.byte	0x08
	.zero		1


	//   ....[55]....
        /*0404*/ 	.word	0x000005c0
        /*0408*/ 	.word	0x000000ff
        /*040c*/ 	.word	0x00000240
        /*0410*/ 	.short	0x0100
        /*0412*/ 	.byte	0x08
	.zero		1


	//   ....[56]....
        /*0414*/ 	.word	0x000005d0
        /*0418*/ 	.word	0x000000ff
        /*041c*/ 	.word	0x000000e0
        /*0420*/ 	.short	0x0100
        /*0422*/ 	.byte	0x08
	.zero		1


	//   ....[57]....
        /*0424*/ 	.word	0x000005e0
        /*0428*/ 	.word	0x000000ff
        /*042c*/ 	.word	0x00000248
        /*0430*/ 	.short	0x0100
        /*0432*/ 	.byte	0x08
	.zero		1


	//   ....[58]....
        /*0434*/ 	.word	0x000005f0
        /*0438*/ 	.word	0x000000ff
        /*043c*/ 	.word	0x000000e8
        /*0440*/ 	.short	0x0100
        /*0442*/ 	.byte	0x08
	.zero		1


	//   ....[59]....
        /*0444*/ 	.word	0x00000600
        /*0448*/ 	.word	0x000000ff
        /*044c*/ 	.word	0x00000250
        /*0450*/ 	.short	0x0100
        /*0452*/ 	.byte	0x08
	.zero		1


	//   ....[60]....
        /*0454*/ 	.word	0x00000610
        /*0458*/ 	.word	0x000000ff
        /*045c*/ 	.word	0x000000f0
        /*0460*/ 	.short	0x0100
        /*0462*/ 	.byte	0x08
	.zero		1


	//   ....[61]....
        /*0464*/ 	.word	0x00000620
        /*0468*/ 	.word	0x000000ff
        /*046c*/ 	.word	0x00000258
        /*0470*/ 	.short	0x0100
        /*0472*/ 	.byte	0x08
	.zero		1


	//   ....[62]....
        /*0474*/ 	.word	0x00000630
        /*0478*/ 	.word	0x000000ff
        /*047c*/ 	.word	0x000000f8
        /*0480*/ 	.short	0x0100
        /*0482*/ 	.byte	0x08
	.zero		1


	//   ....[63]....
        /*0484*/ 	.word	0x00000640
        /*0488*/ 	.word	0x000000ff
        /*048c*/ 	.word	0x00000260
        /*0490*/ 	.short	0x0100
        /*0492*/ 	.byte	0x08
	.zero		1


	//   ....[64]....
        /*0494*/ 	.word	0x00000650
        /*0498*/ 	.word	0x000000ff
        /*049c*/ 	.word	0x00000100
        /*04a0*/ 	.short	0x0100
        /*04a2*/ 	.byte	0x08
	.zero		1


	//   ....[65]....
        /*04a4*/ 	.word	0x00000660
        /*04a8*/ 	.word	0x000000ff
        /*04ac*/ 	.word	0x00000268
        /*04b0*/ 	.short	0x0100
        /*04b2*/ 	.byte	0x08
	.zero		1


	//   ....[66]....
        /*04b4*/ 	.word	0x00000670
        /*04b8*/ 	.word	0x000000ff
        /*04bc*/ 	.word	0x00000108
        /*04c0*/ 	.short	0x0100
        /*04c2*/ 	.byte	0x08
	.zero		1


	//   ....[67]....
        /*04c4*/ 	.word	0x00000680
        /*04c8*/ 	.word	0x000000ff
        /*04cc*/ 	.word	0x00000270
        /*04d0*/ 	.short	0x0100
        /*04d2*/ 	.byte	0x08
	.zero		1


	//   ....[68]....
        /*04d4*/ 	.word	0x00000690
        /*04d8*/ 	.word	0x000000ff
        /*04dc*/ 	.word	0x00000110
        /*04e0*/ 	.short	0x0100
        /*04e2*/ 	.byte	0x08
	.zero		1


	//   ....[69]....
        /*04e4*/ 	.word	0x000006a0
        /*04e8*/ 	.word	0x000000ff
        /*04ec*/ 	.word	0x00000278
        /*04f0*/ 	.short	0x0100
        /*04f2*/ 	.byte	0x08
	.zero		1


	//   ....[70]....
        /*04f4*/ 	.word	0x000006b0
        /*04f8*/ 	.word	0x000000ff
        /*04fc*/ 	.word	0x00000118
        /*0500*/ 	.short	0x0100
        /*0502*/ 	.byte	0x08
	.zero		1


	//   ....[71]....
        /*0504*/ 	.word	0x000006c0
        /*0508*/ 	.word	0x000000ff
        /*050c*/ 	.word	0x00000280
        /*0510*/ 	.short	0x0100
        /*0512*/ 	.byte	0x08
	.zero		1


	//   ....[72]....
        /*0514*/ 	.word	0x000006d0
        /*0518*/ 	.word	0x000000ff
        /*051c*/ 	.word	0x00000120
        /*0520*/ 	.short	0x0100
        /*0522*/ 	.byte	0x08
	.zero		1


	//   ....[73]....
        /*0524*/ 	.word	0x000006e0
        /*0528*/ 	.word	0x000000ff
        /*052c*/ 	.word	0x00000288
        /*0530*/ 	.short	0x0100
        /*0532*/ 	.byte	0x08
	.zero		1


	//   ....[74]....
        /*0534*/ 	.word	0x000006f0
        /*0538*/ 	.word	0x000000ff
        /*053c*/ 	.word	0x00000128
        /*0540*/ 	.short	0x0100
        /*0542*/ 	.byte	0x08
	.zero		1


	//   ....[75]....
        /*0544*/ 	.word	0x00000700
        /*0548*/ 	.word	0x000000ff
        /*054c*/ 	.word	0x00000290
        /*0550*/ 	.short	0x0100
        /*0552*/ 	.byte	0x08
	.zero		1


	//   ....[76]....
        /*0554*/ 	.word	0x00000710
        /*0558*/ 	.word	0x000000ff
        /*055c*/ 	.word	0x00000130
        /*0560*/ 	.short	0x0100
        /*0562*/ 	.byte	0x08
	.zero		1


	//   ....[77]....
        /*0564*/ 	.word	0x00000720
        /*0568*/ 	.word	0x000000ff
        /*056c*/ 	.word	0x00000298
        /*0570*/ 	.short	0x0100
        /*0572*/ 	.byte	0x08
	.zero		1


	//   ....[78]....
        /*0574*/ 	.word	0x00000730
        /*0578*/ 	.word	0x000000ff
        /*057c*/ 	.word	0x00000138
        /*0580*/ 	.short	0x0100
        /*0582*/ 	.byte	0x08
	.zero		1


	//   ....[79]....
        /*0584*/ 	.word	0x00000740
        /*0588*/ 	.word	0x000000ff
        /*058c*/ 	.word	0x000002a0
        /*0590*/ 	.short	0x0100
        /*0592*/ 	.byte	0x08
	.zero		1


	//   ....[80]....
        /*0594*/ 	.word	0x00000750
        /*0598*/ 	.word	0x000000ff
        /*059c*/ 	.word	0x00000140
        /*05a0*/ 	.short	0x0100
        /*05a2*/ 	.byte	0x08
	.zero		1


	//   ....[81]....
        /*05a4*/ 	.word	0x00000760
        /*05a8*/ 	.word	0x000000ff
        /*05ac*/ 	.word	0x000002a8
        /*05b0*/ 	.short	0x0100
        /*05b2*/ 	.byte	0x08
	.zero		1


	//   ....[82]....
        /*05b4*/ 	.word	0x00000770
        /*05b8*/ 	.word	0x000000ff
        /*05bc*/ 	.word	0x00000148
        /*05c0*/ 	.short	0x0100
        /*05c2*/ 	.byte	0x08
	.zero		1


	//   ....[83]....
        /*05c4*/ 	.word	0x00000780
        /*05c8*/ 	.word	0x000000ff
        /*05cc*/ 	.word	0x000002b0
        /*05d0*/ 	.short	0x0100
        /*05d2*/ 	.byte	0x08
	.zero		1


	//   ....[84]....
        /*05d4*/ 	.word	0x00000790
        /*05d8*/ 	.word	0x000000ff
        /*05dc*/ 	.word	0x00000150
        /*05e0*/ 	.short	0x0100
        /*05e2*/ 	.byte	0x08
	.zero		1


	//   ....[85]....
        /*05e4*/ 	.word	0x000007a0
        /*05e8*/ 	.word	0x000000ff
        /*05ec*/ 	.word	0x000002b8
        /*05f0*/ 	.short	0x0100
        /*05f2*/ 	.byte	0x08
	.zero		1


	//   ....[86]....
        /*05f4*/ 	.word	0x000007b0
        /*05f8*/ 	.word	0x000000ff
        /*05fc*/ 	.word	0x00000158
        /*0600*/ 	.short	0x0100
        /*0602*/ 	.byte	0x08
	.zero		1


	//   ....[87]....
        /*0604*/ 	.word	0x000007c0
        /*0608*/ 	.word	0x000000ff
        /*060c*/ 	.word	0x000002c0
        /*0610*/ 	.short	0x0100
        /*0612*/ 	.byte	0x08
	.zero		1


	//   ....[88]....
        /*0614*/ 	.word	0x000007d0
        /*0618*/ 	.word	0x000000ff
        /*061c*/ 	.word	0x00000160
        /*0620*/ 	.short	0x0100
        /*0622*/ 	.byte	0x08
	.zero		1


	//   ....[89]....
        /*0624*/ 	.word	0x000007e0
        /*0628*/ 	.word	0x000000ff
        /*062c*/ 	.word	0x000002c8
        /*0630*/ 	.short	0x0100
        /*0632*/ 	.byte	0x08
	.zero		1


	//   ....[90]....
        /*0634*/ 	.word	0x00000d10
        /*0638*/ 	.word	0x000000ff
        /*063c*/ 	.word	0x00000300
        /*0640*/ 	.short	0x0100
        /*0642*/ 	.byte	0x08
	.zero		1


	//   ....[91]....
        /*0644*/ 	.word	0x00000db0
        /*0648*/ 	.word	0x000000ff
        /*064c*/ 	.word	0x00000308
        /*0650*/ 	.short	0x0100
        /*0652*/ 	.byte	0x08
	.zero		1


	//   ....[92]....
        /*0654*/ 	.word	0x00000e20
        /*0658*/ 	.word	0x000000ff
        /*065c*/ 	.word	0x000002e0
        /*0660*/ 	.short	0x0100
        /*0662*/ 	.byte	0x09
	.zero		1


	//   ....[93]....
        /*0664*/ 	.word	0x00000e30
        /*0668*/ 	.word	0x000000ff
        /*066c*/ 	.word	0x000002e8
        /*0670*/ 	.short	0x0100
        /*0672*/ 	.byte	0x09
	.zero		1


	//   ....[94]....
        /*0674*/ 	.word	0x00000e40
        /*0678*/ 	.word	0x000000ff
        /*067c*/ 	.word	0x000002f0
        /*0680*/ 	.short	0x0100
        /*0682*/ 	.byte	0x09
	.zero		1


	//   ....[95]....
        /*0684*/ 	.word	0x00000e50
        /*0688*/ 	.word	0x000000ff
        /*068c*/ 	.word	0x000002f8
        /*0690*/ 	.short	0x0100
        /*0692*/ 	.byte	0x09
	.zero		1


	//   ....[96]....
        /*0694*/ 	.word	0x00001bd0
        /*0698*/ 	.word	0x000000ff
        /*069c*/ 	.word	0xfffffff8
        /*06a0*/ 	.short	0x010a
        /*06a2*/ 	.byte	0x0b
	.zero		1


	//   ....[97]....
        /*06a4*/ 	.word	0x00001fa0
        /*06a8*/ 	.word	0x000000ff
        /*06ac*/ 	.word	0x00000000
        /*06b0*/ 	.short	0x010a
        /*06b2*/ 	.byte	0x06
	.zero		1


	//   ....[98]....
        /*06b4*/ 	.word	0x00001fe0
        /*06b8*/ 	.word	0x000000ff
        /*06bc*/ 	.word	0x00000000
        /*06c0*/ 	.short	0x010a
        /*06c2*/ 	.byte	0x06
	.zero		1


	//   ....[99]....
        /*06c4*/ 	.word	0x00002700
        /*06c8*/ 	.word	0x000000ff
        /*06cc*/ 	.word	0x00000000
        /*06d0*/ 	.short	0x010a
        /*06d2*/ 	.byte	0x10
	.zero		1


	//   ....[100]....
        /*06d4*/ 	.word	0x00002740
        /*06d8*/ 	.word	0x000000ff
        /*06dc*/ 	.word	0x00000000
        /*06e0*/ 	.short	0x010a
        /*06e2*/ 	.byte	0x10
	.zero		1


	//   ....[101]....
        /*06e4*/ 	.word	0x00002c50
        /*06e8*/ 	.word	0x00000013
        /*06ec*/ 	.word	0x00000000
        /*06f0*/ 	.short	0x0101
        /*06f2*/ 	.byte	0x3f
	.zero		1


	//   ....[102]....
        /*06f4*/ 	.word	0x000030d0
        /*06f8*/ 	.word	0x00000011
        /*06fc*/ 	.word	0x00000000
        /*0700*/ 	.short	0x0101
        /*0702*/ 	.byte	0x16
	.zero		1


	//   ....[103]....
        /*0704*/ 	.word	0x00003210
        /*0708*/ 	.word	0x00000010
        /*070c*/ 	.word	0x00000000
        /*0710*/ 	.short	0x0101
        /*0712*/ 	.byte	0x3f
	.zero		1


	//   ....[104]....
        /*0714*/ 	.word	0x000032d0
        /*0718*/ 	.word	0x000000ff
        /*071c*/ 	.word	0x00000008
        /*0720*/ 	.short	0x010a
        /*0722*/ 	.byte	0x0b
	.zero		1


	//   ....[105]....
        /*0724*/ 	.word	0x00006a90
        /*0728*/ 	.word	0x00000004
        /*072c*/ 	.word	0x00000000
        /*0730*/ 	.short	0x0101
        /*0732*/ 	.byte	0x16
	.zero		1


	//   ....[106]....
        /*0734*/ 	.word	0x000073a0
        /*0738*/ 	.word	0x00000013
        /*073c*/ 	.word	0x00000168
        /*0740*/ 	.short	0x010a
        /*0742*/ 	.byte	0x3f
	.zero		1


	//   ....[107]....
        /*0744*/ 	.word	0x000077a0
        /*0748*/ 	.word	0x0000000a
        /*074c*/ 	.word	0x00000308
        /*0750*/ 	.short	0x0101
        /*0752*/ 	.byte	0x3f
	.zero		1


	//   ....[108]....
        /*0754*/ 	.word	0x00007eb0
        /*0758*/ 	.word	0x00000005
        /*075c*/ 	.word	0x00000000
        /*0760*/ 	.short	0x010a
        /*0762*/ 	.byte	0x3f
	.zero		1


	//   ....[109]....
        /*0764*/ 	.word	0x00007f30
        /*0768*/ 	.word	0x00000007
        /*076c*/ 	.word	0x00000000
        /*0770*/ 	.short	0x010a
        /*0772*/ 	.byte	0x3f
	.zero		1


	//   ....[110]....
        /*0774*/ 	.word	0x00007fc0
        /*0778*/ 	.word	0x00000006
        /*077c*/ 	.word	0x00000000
        /*0780*/ 	.short	0x010a
        /*0782*/ 	.byte	0x3f
	.zero		1


	//   ....[111]....
        /*0784*/ 	.word	0x00008050
        /*0788*/ 	.word	0x00000009
        /*078c*/ 	.word	0x00000000
        /*0790*/ 	.short	0x010a
        /*0792*/ 	.byte	0x3f
	.zero		1


	//   ....[112]....
        /*0794*/ 	.word	0x000080e0
        /*0798*/ 	.word	0x00000006
        /*079c*/ 	.word	0x00000000
        /*07a0*/ 	.short	0x010a
        /*07a2*/ 	.byte	0x3f
	.zero		1


	//   ....[113]....
        /*07a4*/ 	.word	0x00008170
        /*07a8*/ 	.word	0x00000009
        /*07ac*/ 	.word	0x00000000
        /*07b0*/ 	.short	0x010a
        /*07b2*/ 	.byte	0x3f
	.zero		1


	//   ....[114]....
        /*07b4*/ 	.word	0x00008200
        /*07b8*/ 	.word	0x00000006
        /*07bc*/ 	.word	0x00000000
        /*07c0*/ 	.short	0x010a
        /*07c2*/ 	.byte	0x3f
	.zero		1


	//   ....[115]....
        /*07c4*/ 	.word	0x00008290
        /*07c8*/ 	.word	0x00000009
        /*07cc*/ 	.word	0x00000000
        /*07d0*/ 	.short	0x010a
        /*07d2*/ 	.byte	0x3f
	.zero		1


	//   ....[116]....
        /*07d4*/ 	.word	0x00008320
        /*07d8*/ 	.word	0x00000006
        /*07dc*/ 	.word	0x00000000
        /*07e0*/ 	.short	0x010a
        /*07e2*/ 	.byte	0x3f
	.zero		1


	//   ....[117]....
        /*07e4*/ 	.word	0x000083b0
        /*07e8*/ 	.word	0x00000009
        /*07ec*/ 	.word	0x00000000
        /*07f0*/ 	.short	0x010a
        /*07f2*/ 	.byte	0x3f
	.zero		1


	//   ....[118]....
        /*07f4*/ 	.word	0x00008440
        /*07f8*/ 	.word	0x00000006
        /*07fc*/ 	.word	0x00000000
        /*0800*/ 	.short	0x010a
        /*0802*/ 	.byte	0x3f
	.zero		1


	//   ....[119]....
        /*0804*/ 	.word	0x000084d0
        /*0808*/ 	.word	0x00000009
        /*080c*/ 	.word	0x00000000
        /*0810*/ 	.short	0x010a
        /*0812*/ 	.byte	0x3f
	.zero		1


	//   ....[120]....
        /*0814*/ 	.word	0x00008560
        /*0818*/ 	.word	0x00000006
        /*081c*/ 	.word	0x00000000
        /*0820*/ 	.short	0x010a
        /*0822*/ 	.byte	0x3f
	.zero		1


	//   ....[121]....
        /*0824*/ 	.word	0x000085f0
        /*0828*/ 	.word	0x00000009
        /*082c*/ 	.word	0x00000000
        /*0830*/ 	.short	0x010a
        /*0832*/ 	.byte	0x3f
	.zero		1


	//   ....[122]....
        /*0834*/ 	.word	0x00008680
        /*0838*/ 	.word	0x00000006
        /*083c*/ 	.word	0x00000000
        /*0840*/ 	.short	0x010a
        /*0842*/ 	.byte	0x3f
	.zero		1


	//   ....[123]....
        /*0844*/ 	.word	0x00008710
        /*0848*/ 	.word	0x00000009
        /*084c*/ 	.word	0x00000000
        /*0850*/ 	.short	0x010a
        /*0852*/ 	.byte	0x3f
	.zero		1


	//   ....[124]....
        /*0854*/ 	.word	0x000087a0
        /*0858*/ 	.word	0x00000006
        /*085c*/ 	.word	0x00000000
        /*0860*/ 	.short	0x010a
        /*0862*/ 	.byte	0x3f
	.zero		1


	//   ....[125]....
        /*0864*/ 	.word	0x00008830
        /*0868*/ 	.word	0x00000009
        /*086c*/ 	.word	0x00000000
        /*0870*/ 	.short	0x010a
        /*0872*/ 	.byte	0x3f
	.zero		1


	//   ....[126]....
        /*0874*/ 	.word	0x000088c0
        /*0878*/ 	.word	0x00000006
        /*087c*/ 	.word	0x00000000
        /*0880*/ 	.short	0x010a
        /*0882*/ 	.byte	0x3f
	.zero		1


	//   ....[127]....
        /*0884*/ 	.word	0x00008950
        /*0888*/ 	.word	0x00000009
        /*088c*/ 	.word	0x00000000
        /*0890*/ 	.short	0x010a
        /*0892*/ 	.byte	0x3f
	.zero		1


	//   ....[128]....
        /*0894*/ 	.word	0x000089e0
        /*0898*/ 	.word	0x00000006
        /*089c*/ 	.word	0x00000000
        /*08a0*/ 	.short	0x010a
        /*08a2*/ 	.byte	0x3f
	.zero		1


	//   ....[129]....
        /*08a4*/ 	.word	0x00008a70
        /*08a8*/ 	.word	0x00000009
        /*08ac*/ 	.word	0x00000000
        /*08b0*/ 	.short	0x010a
        /*08b2*/ 	.byte	0x3f
	.zero		1


	//   ....[130]....
        /*08b4*/ 	.word	0x00008b00
        /*08b8*/ 	.word	0x00000006
        /*08bc*/ 	.word	0x00000000
        /*08c0*/ 	.short	0x010a
        /*08c2*/ 	.byte	0x3f
	.zero		1


	//   ....[131]....
        /*08c4*/ 	.word	0x00008b90
        /*08c8*/ 	.word	0x00000009
        /*08cc*/ 	.word	0x00000000
        /*08d0*/ 	.short	0x010a
        /*08d2*/ 	.byte	0x3f
	.zero		1


	//   ....[132]....
        /*08d4*/ 	.word	0x00008c20
        /*08d8*/ 	.word	0x00000006
        /*08dc*/ 	.word	0x00000000
        /*08e0*/ 	.short	0x010a
        /*08e2*/ 	.byte	0x3f
	.zero		1


	//   ....[133]....
        /*08e4*/ 	.word	0x00008cb0
        /*08e8*/ 	.word	0x00000009
        /*08ec*/ 	.word	0x00000000
        /*08f0*/ 	.short	0x010a
        /*08f2*/ 	.byte	0x3f
	.zero		1


	//   ....[134]....
        /*08f4*/ 	.word	0x00008d40
        /*08f8*/ 	.word	0x00000006
        /*08fc*/ 	.word	0x00000000
        /*0900*/ 	.short	0x010a
        /*0902*/ 	.byte	0x3f
	.zero		1


	//   ....[135]....
        /*0904*/ 	.word	0x00008dd0
        /*0908*/ 	.word	0x00000009
        /*090c*/ 	.word	0x00000000
        /*0910*/ 	.short	0x010a
        /*0912*/ 	.byte	0x3f
	.zero		1


	//   ....[136]....
        /*0914*/ 	.word	0x00008e60
        /*0918*/ 	.word	0x00000006
        /*091c*/ 	.word	0x00000000
        /*0920*/ 	.short	0x010a
        /*0922*/ 	.byte	0x3f
	.zero		1


	//   ....[137]....
        /*0924*/ 	.word	0x00008ef0
        /*0928*/ 	.word	0x00000009
        /*092c*/ 	.word	0x00000000
        /*0930*/ 	.short	0x010a
        /*0932*/ 	.byte	0x3f
	.zero		1


	//   ....[138]....
        /*0934*/ 	.word	0x00008f80
        /*0938*/ 	.word	0x00000006
        /*093c*/ 	.word	0x00000000
        /*0940*/ 	.short	0x010a
        /*0942*/ 	.byte	0x3f
	.zero		1


	//   ....[139]....
        /*0944*/ 	.word	0x00009010
        /*0948*/ 	.word	0x00000009
        /*094c*/ 	.word	0x00000000
        /*0950*/ 	.short	0x010a
        /*0952*/ 	.byte	0x3f
	.zero		1


	//   ....[140]....
        /*0954*/ 	.word	0x000090a0
        /*0958*/ 	.word	0x00000006
        /*095c*/ 	.word	0x00000000
        /*0960*/ 	.short	0x010a
        /*0962*/ 	.byte	0x3f
	.zero		1


	//   ....[141]....
        /*0964*/ 	.word	0x00009130
        /*0968*/ 	.word	0x00000009
        /*096c*/ 	.word	0x00000000
        /*0970*/ 	.short	0x010a
        /*0972*/ 	.byte	0x3f
	.zero		1


	//   ....[142]....
        /*0974*/ 	.word	0x000091c0
        /*0978*/ 	.word	0x00000006
        /*097c*/ 	.word	0x00000000
        /*0980*/ 	.short	0x010a
        /*0982*/ 	.byte	0x3f
	.zero		1


	//   ....[143]....
        /*0984*/ 	.word	0x00009250
        /*0988*/ 	.word	0x00000009
        /*098c*/ 	.word	0x00000000
        /*0990*/ 	.short	0x010a
        /*0992*/ 	.byte	0x3f
	.zero		1


	//   ....[144]....
        /*0994*/ 	.word	0x000092e0
        /*0998*/ 	.word	0x00000006
        /*099c*/ 	.word	0x00000000
        /*09a0*/ 	.short	0x010a
        /*09a2*/ 	.byte	0x3f
	.zero		1


	//   ....[145]....
        /*09a4*/ 	.word	0x00009370
        /*09a8*/ 	.word	0x00000009
        /*09ac*/ 	.word	0x00000000
        /*09b0*/ 	.short	0x010a
        /*09b2*/ 	.byte	0x3f
	.zero		1


	//   ....[146]....
        /*09b4*/ 	.word	0x00009400
        /*09b8*/ 	.word	0x00000006
        /*09bc*/ 	.word	0x00000000
        /*09c0*/ 	.short	0x010a
        /*09c2*/ 	.byte	0x3f
	.zero		1


	//   ....[147]....
        /*09c4*/ 	.word	0x00009490
        /*09c8*/ 	.word	0x00000009
        /*09cc*/ 	.word	0x00000000
        /*09d0*/ 	.short	0x010a
        /*09d2*/ 	.byte	0x3f
	.zero		1


	//   ....[148]....
        /*09d4*/ 	.word	0x00009520
        /*09d8*/ 	.word	0x00000006
        /*09dc*/ 	.word	0x00000000
        /*09e0*/ 	.short	0x010a
        /*09e2*/ 	.byte	0x3f
	.zero		1


	//   ....[149]....
        /*09e4*/ 	.word	0x000095b0
        /*09e8*/ 	.word	0x00000009
        /*09ec*/ 	.word	0x00000000
        /*09f0*/ 	.short	0x010a
        /*09f2*/ 	.byte	0x3f
	.zero		1


	//   ....[150]....
        /*09f4*/ 	.word	0x00009640
        /*09f8*/ 	.word	0x00000008
        /*09fc*/ 	.word	0x00000000
        /*0a00*/ 	.short	0x010a
        /*0a02*/ 	.byte	0x3f
	.zero		1


	//   ....[151]....
        /*0a04*/ 	.word	0x000096d0
        /*0a08*/ 	.word	0x0000000b
        /*0a0c*/ 	.word	0x00000000
        /*0a10*/ 	.short	0x010a
        /*0a12*/ 	.byte	0x3f
	.zero		1


	//   ....[152]....
        /*0a14*/ 	.word	0x00009760
        /*0a18*/ 	.word	0x00000003
        /*0a1c*/ 	.word	0x00000000
        /*0a20*/ 	.short	0x010a
        /*0a22*/ 	.byte	0x3f
	.zero		1


	//   ....[153]....
        /*0a24*/ 	.word	0x000097d0
        /*0a28*/ 	.word	0x00000011
        /*0a2c*/ 	.word	0xfffffff8
        /*0a30*/ 	.short	0x010a
        /*0a32*/ 	.byte	0x3f
	.zero		1


	//   ....[154]....
        /*0a34*/ 	.word	0x00009830
        /*0a38*/ 	.word	0x00000011
        /*0a3c*/ 	.word	0x00000000
        /*0a40*/ 	.short	0x010a
        /*0a42*/ 	.byte	0x3f
	.zero		1


	//   ....[155]....
        /*0a44*/ 	.word	0x00009890
        /*0a48*/ 	.word	0x00000013
        /*0a4c*/ 	.word	0x00000000
        /*0a50*/ 	.short	0x010a
        /*0a52*/ 	.byte	0x3f
	.zero		1


	//   ....[156]....
        /*0a54*/ 	.word	0x000098f0
        /*0a58*/ 	.word	0x00000011
        /*0a5c*/ 	.word	0x00000008
        /*0a60*/ 	.short	0x010a
        /*0a62*/ 	.byte	0x3f
	.zero		1


	//   ....[157]....
        /*0a64*/ 	.word	0x000099c0
        /*0a68*/ 	.word	0x00000013
        /*0a6c*/ 	.word	0x00000168
        /*0a70*/ 	.short	0x010a
        /*0a72*/ 	.byte	0x3f
	.zero		1


	//   ....[158]....
        /*0a74*/ 	.word	0x00009aa0
        /*0a78*/ 	.word	0x00000005
        /*0a7c*/ 	.word	0x00000000
        /*0a80*/ 	.short	0x010a
        /*0a82*/ 	.byte	0x3f
	.zero		1


	//   ....[159]....
        /*0a84*/ 	.word	0x00009af0
        /*0a88*/ 	.word	0x00000007
        /*0a8c*/ 	.word	0x00000000
        /*0a90*/ 	.short	0x010a
        /*0a92*/ 	.byte	0x3f
	.zero		1


	//   ....[160]....
        /*0a94*/ 	.word	0x00009b40
        /*0a98*/ 	.word	0x00000006
        /*0a9c*/ 	.word	0x00000000
        /*0aa0*/ 	.short	0x010a
        /*0aa2*/ 	.byte	0x3f
	.zero		1


	//   ....[161]....
        /*0aa4*/ 	.word	0x00009b90
        /*0aa8*/ 	.word	0x00000009
        /*0aac*/ 	.word	0x00000000
        /*0ab0*/ 	.short	0x010a
        /*0ab2*/ 	.byte	0x3f
	.zero		1


	//   ....[162]....
        /*0ab4*/ 	.word	0x00009be0
        /*0ab8*/ 	.word	0x00000006
        /*0abc*/ 	.word	0x00000000
        /*0ac0*/ 	.short	0x010a
        /*0ac2*/ 	.byte	0x3f
	.zero		1


	//   ....[163]....
        /*0ac4*/ 	.word	0x00009c30
        /*0ac8*/ 	.word	0x00000009
        /*0acc*/ 	.word	0x00000000
        /*0ad0*/ 	.short	0x010a
        /*0ad2*/ 	.byte	0x3f
	.zero		1


	//   ....[164]....
        /*0ad4*/ 	.word	0x00009c80
        /*0ad8*/ 	.word	0x00000006
        /*0adc*/ 	.word	0x00000000
        /*0ae0*/ 	.short	0x010a
        /*0ae2*/ 	.byte	0x3f
	.zero		1


	//   ....[165]....
        /*0ae4*/ 	.word	0x00009cd0
        /*0ae8*/ 	.word	0x00000009
        /*0aec*/ 	.word	0x00000000
        /*0af0*/ 	.short	0x010a
        /*0af2*/ 	.byte	0x3f
	.zero		1


	//   ....[166]....
        /*0af4*/ 	.word	0x00009d20
        /*0af8*/ 	.word	0x00000006
        /*0afc*/ 	.word	0x00000000
        /*0b00*/ 	.short	0x010a
        /*0b02*/ 	.byte	0x3f
	.zero		1


	//   ....[167]....
        /*0b04*/ 	.word	0x00009d70
        /*0b08*/ 	.word	0x00000009
        /*0b0c*/ 	.word	0x00000000
        /*0b10*/ 	.short	0x010a
        /*0b12*/ 	.byte	0x3f
	.zero		1


	//   ....[168]....
        /*0b14*/ 	.word	0x00009dc0
        /*0b18*/ 	.word	0x00000006
        /*0b1c*/ 	.word	0x00000000
        /*0b20*/ 	.short	0x010a
        /*0b22*/ 	.byte	0x3f
	.zero		1


	//   ....[169]....
        /*0b24*/ 	.word	0x00009e10
        /*0b28*/ 	.word	0x00000009
        /*0b2c*/ 	.word	0x00000000
        /*0b30*/ 	.short	0x010a
        /*0b32*/ 	.byte	0x3f
	.zero		1


	//   ....[170]....
        /*0b34*/ 	.word	0x00009e60
        /*0b38*/ 	.word	0x00000006
        /*0b3c*/ 	.word	0x00000000
        /*0b40*/ 	.short	0x010a
        /*0b42*/ 	.byte	0x3f
	.zero		1


	//   ....[171]....
        /*0b44*/ 	.word	0x00009eb0
        /*0b48*/ 	.word	0x00000009
        /*0b4c*/ 	.word	0x00000000
        /*0b50*/ 	.short	0x010a
        /*0b52*/ 	.byte	0x3f
	.zero		1


	//   ....[172]....
        /*0b54*/ 	.word	0x00009f00
        /*0b58*/ 	.word	0x00000006
        /*0b5c*/ 	.word	0x00000000
        /*0b60*/ 	.short	0x010a
        /*0b62*/ 	.byte	0x3f
	.zero		1


	//   ....[173]....
        /*0b64*/ 	.word	0x00009f50
        /*0b68*/ 	.word	0x00000009
        /*0b6c*/ 	.word	0x00000000
        /*0b70*/ 	.short	0x010a
        /*0b72*/ 	.byte	0x3f
	.zero		1


	//   ....[174]....
        /*0b74*/ 	.word	0x00009fa0
        /*0b78*/ 	.word	0x00000006
        /*0b7c*/ 	.word	0x00000000
        /*0b80*/ 	.short	0x010a
        /*0b82*/ 	.byte	0x3f
	.zero		1


	//   ....[175]....
        /*0b84*/ 	.word	0x00009ff0
        /*0b88*/ 	.word	0x00000009
        /*0b8c*/ 	.word	0x00000000
        /*0b90*/ 	.short	0x010a
        /*0b92*/ 	.byte	0x3f
	.zero		1


	//   ....[176]....
        /*0b94*/ 	.word	0x0000a040
        /*0b98*/ 	.word	0x00000006
        /*0b9c*/ 	.word	0x00000000
        /*0ba0*/ 	.short	0x010a
        /*0ba2*/ 	.byte	0x3f
	.zero		1


	//   ....[177]....
        /*0ba4*/ 	.word	0x0000a090
        /*0ba8*/ 	.word	0x00000009
        /*0bac*/ 	.word	0x00000000
        /*0bb0*/ 	.short	0x010a
        /*0bb2*/ 	.byte	0x3f
	.zero		1


	//   ....[178]....
        /*0bb4*/ 	.word	0x0000a0e0
        /*0bb8*/ 	.word	0x00000006
        /*0bbc*/ 	.word	0x00000000
        /*0bc0*/ 	.short	0x010a
        /*0bc2*/ 	.byte	0x3f
	.zero		1


	//   ....[179]....
        /*0bc4*/ 	.word	0x0000a130
        /*0bc8*/ 	.word	0x00000009
        /*0bcc*/ 	.word	0x00000000
        /*0bd0*/ 	.short	0x010a
        /*0bd2*/ 	.byte	0x3f
	.zero		1


	//   ....[180]....
        /*0bd4*/ 	.word	0x0000a180
        /*0bd8*/ 	.word	0x00000006
        /*0bdc*/ 	.word	0x00000000
        /*0be0*/ 	.short	0x010a
        /*0be2*/ 	.byte	0x3f
	.zero		1


	//   ....[181]....
        /*0be4*/ 	.word	0x0000a1d0
        /*0be8*/ 	.word	0x00000009
        /*0bec*/ 	.word	0x00000000
        /*0bf0*/ 	.short	0x010a
        /*0bf2*/ 	.byte	0x3f
	.zero		1


	//   ....[182]....
        /*0bf4*/ 	.word	0x0000a220
        /*0bf8*/ 	.word	0x00000006
        /*0bfc*/ 	.word	0x00000000
        /*0c00*/ 	.short	0x010a
        /*0c02*/ 	.byte	0x3f
	.zero		1


	//   ....[183]....
        /*0c04*/ 	.word	0x0000a270
        /*0c08*/ 	.word	0x00000009
        /*0c0c*/ 	.word	0x00000000
        /*0c10*/ 	.short	0x010a
        /*0c12*/ 	.byte	0x3f
	.zero		1


	//   ....[184]....
        /*0c14*/ 	.word	0x0000a2c0
        /*0c18*/ 	.word	0x00000006
        /*0c1c*/ 	.word	0x00000000
        /*0c20*/ 	.short	0x010a
        /*0c22*/ 	.byte	0x3f
	.zero		1


	//   ....[185]....
        /*0c24*/ 	.word	0x0000a310
        /*0c28*/ 	.word	0x00000009
        /*0c2c*/ 	.word	0x00000000
        /*0c30*/ 	.short	0x010a
        /*0c32*/ 	.byte	0x3f
	.zero		1


	//   ....[186]....
        /*0c34*/ 	.word	0x0000a360
        /*0c38*/ 	.word	0x00000006
        /*0c3c*/ 	.word	0x00000000
        /*0c40*/ 	.short	0x010a
        /*0c42*/ 	.byte	0x3f
	.zero		1


	//   ....[187]....
        /*0c44*/ 	.word	0x0000a3b0
        /*0c48*/ 	.word	0x00000009
        /*0c4c*/ 	.word	0x00000000
        /*0c50*/ 	.short	0x010a
        /*0c52*/ 	.byte	0x3f
	.zero		1


	//   ....[188]....
        /*0c54*/ 	.word	0x0000a400
        /*0c58*/ 	.word	0x00000006
        /*0c5c*/ 	.word	0x00000000
        /*0c60*/ 	.short	0x010a
        /*0c62*/ 	.byte	0x3f
	.zero		1


	//   ....[189]....
        /*0c64*/ 	.word	0x0000a450
        /*0c68*/ 	.word	0x00000009
        /*0c6c*/ 	.word	0x00000000
        /*0c70*/ 	.short	0x010a
        /*0c72*/ 	.byte	0x3f
	.zero		1


	//   ....[190]....
        /*0c74*/ 	.word	0x0000a4a0
        /*0c78*/ 	.word	0x00000006
        /*0c7c*/ 	.word	0x00000000
        /*0c80*/ 	.short	0x010a
        /*0c82*/ 	.byte	0x3f
	.zero		1


	//   ....[191]....
        /*0c84*/ 	.word	0x0000a4f0
        /*0c88*/ 	.word	0x00000009
        /*0c8c*/ 	.word	0x00000000
        /*0c90*/ 	.short	0x010a
        /*0c92*/ 	.byte	0x3f
	.zero		1


	//   ....[192]....
        /*0c94*/ 	.word	0x0000a540
        /*0c98*/ 	.word	0x00000006
        /*0c9c*/ 	.word	0x00000000
        /*0ca0*/ 	.short	0x010a
        /*0ca2*/ 	.byte	0x3f
	.zero		1


	//   ....[193]....
        /*0ca4*/ 	.word	0x0000a590
        /*0ca8*/ 	.word	0x00000009
        /*0cac*/ 	.word	0x00000000
        /*0cb0*/ 	.short	0x010a
        /*0cb2*/ 	.byte	0x3f
	.zero		1


	//   ....[194]....
        /*0cb4*/ 	.word	0x0000a5e0
        /*0cb8*/ 	.word	0x00000006
        /*0cbc*/ 	.word	0x00000000
        /*0cc0*/ 	.short	0x010a
        /*0cc2*/ 	.byte	0x3f
	.zero		1


	//   ....[195]....
        /*0cc4*/ 	.word	0x0000a630
        /*0cc8*/ 	.word	0x00000009
        /*0ccc*/ 	.word	0x00000000
        /*0cd0*/ 	.short	0x010a
        /*0cd2*/ 	.byte	0x3f
	.zero		1


	//   ....[196]....
        /*0cd4*/ 	.word	0x0000a680
        /*0cd8*/ 	.word	0x00000006
        /*0cdc*/ 	.word	0x00000000
        /*0ce0*/ 	.short	0x010a
        /*0ce2*/ 	.byte	0x3f
	.zero		1


	//   ....[197]....
        /*0ce4*/ 	.word	0x0000a6d0
        /*0ce8*/ 	.word	0x00000009
        /*0cec*/ 	.word	0x00000000
        /*0cf0*/ 	.short	0x010a
        /*0cf2*/ 	.byte	0x3f
	.zero		1


	//   ....[198]....
        /*0cf4*/ 	.word	0x0000a720
        /*0cf8*/ 	.word	0x00000006
        /*0cfc*/ 	.word	0x00000000
        /*0d00*/ 	.short	0x010a
        /*0d02*/ 	.byte	0x3f
	.zero		1


	//   ....[199]....
        /*0d04*/ 	.word	0x0000a770
        /*0d08*/ 	.word	0x00000009
        /*0d0c*/ 	.word	0x00000000
        /*0d10*/ 	.short	0x010a
        /*0d12*/ 	.byte	0x3f
	.zero		1


	//   ....[200]....
        /*0d14*/ 	.word	0x0000a7c0
        /*0d18*/ 	.word	0x00000008
        /*0d1c*/ 	.word	0x00000000
        /*0d20*/ 	.short	0x010a
        /*0d22*/ 	.byte	0x3f
	.zero		1


	//   ....[201]....
        /*0d24*/ 	.word	0x0000a810
        /*0d28*/ 	.word	0x0000000b
        /*0d2c*/ 	.word	0x00000000
        /*0d30*/ 	.short	0x010a
        /*0d32*/ 	.byte	0x3f
	.zero		1


	//----- nvinfo : EIATTR_NUM_MBARRIERS
	.align		4
.L_28:
        /*0d34*/ 	.byte	0x03, 0x38
        /*0d36*/ 	.short	0x0060


	//----- nvinfo : EIATTR_EXIT_INSTR_OFFSETS
	.align		4
        /*0d38*/ 	.byte	0x04, 0x1c
        /*0d3a*/ 	.short	(.L_30 - .L_29)


	//   ....[0]....
.L_29:
        /*0d3c*/ 	.word	0x00001910


	//   ....[1]....
        /*0d40*/ 	.word	0x00001970


	//   ....[2]....
        /*0d44*/ 	.word	0x000070a0


	//   ....[3]....
        /*0d48*/ 	.word	0x000070d0


	//   ....[4]....
        /*0d4c*/ 	.word	0x000097b0


	//----- nvinfo : EIATTR_MAX_THREADS
	.align		4
.L_30:
        /*0d50*/ 	.byte	0x04, 0x05
        /*0d52*/ 	.short	(.L_32 - .L_31)
.L_31:
        /*0d54*/ 	.word	0x00000180
        /*0d58*/ 	.word	0x00000001
        /*0d5c*/ 	.word	0x00000001


	//----- nvinfo : EIATTR_CRS_STACK_SIZE
	.align		4
.L_32:
        /*0d60*/ 	.byte	0x04, 0x1e
        /*0d62*/ 	.short	(.L_34 - .L_33)
.L_33:
        /*0d64*/ 	.word	0x00000000


	//----- nvinfo : EIATTR_CBANK_PARAM_SIZE
	.align		4
.L_34:
        /*0d68*/ 	.byte	0x03, 0x19
        /*0d6a*/ 	.short	0x0470


	//----- nvinfo : EIATTR_PARAM_CBANK
	.align		4
        /*0d6c*/ 	.byte	0x04, 0x0a
        /*0d6e*/ 	.short	(.L_36 - .L_35)
	.align		4
.L_35:
        /*0d70*/ 	.word	index@(.nv.constant0._ZN7cutlass13device_kernelINS_4gemm6kernel13GemmUniversalIN4cute5tupleIJiiiiEEENS1_10collective13CollectiveMmaINS1_37MainloopSm90TmaGmmaWarpSpecializedFP8ILi45ENS5_IJNS4_1CILi2EEENSA_ILi1EEESC_EEENS1_32KernelTmaWarpSpecializedPingpongEEENS5_IJNSA_ILi64EEENSA_ILi96EEENSA_ILi32EEEEEENS_12float_e4m3_tENS5_IJlSC_lEEESK_SL_NS4_8TiledMMAINS4_8MMA_AtomIJNS4_4SM904GMMA30MMA_64x96x32_F32E4M3E4M3_SS_TNILNSP_7ScaleInE1ELSR_1EEEEEENS4_6LayoutINS5_IJSC_SC_SC_EEENS5_IJNSA_ILi0EEESW_SW_EEEEENS5_IJNS4_10UnderscoreESZ_SZ_EEEEENS4_13SM90_TMA_LOADENS4_14ComposedLayoutINS4_7SwizzleILi1ELi4ELi3EEENS4_18smem_ptr_flag_bitsILi8EEENSU_INS5_IJNSA_ILi8EEESI_EEENS5_IJSI_SC_EEEEEEEvNS4_8identityENS4_23SM90_TMA_LOAD_MULTICASTES1C_vS1D_EENS_8epilogue10collective6detail29Sm90TmaWarpSpecializedAdapterINS1H_15DefaultEpilogueISK_SL_SL_NS1G_6thread17LinearCombinationISK_Li1EffLNS1L_9ScaleType4KindE0ELNS_15FloatRoundStyleE2ESK_EENS1_15EpilogueDefaultEEEEEvvEEEEvNT_6ParamsE)
        /*0d74*/ 	.short	0x0210
        /*0d76*/ 	.short	0x0470


	//----- nvinfo : EIATTR_SW_WAR
	.align		4
.L_36:
        /*0d78*/ 	.byte	0x04, 0x36
        /*0d7a*/ 	.short	(.L_38 - .L_37)
.L_37:
        /*0d7c*/ 	.word	0x00000008
.L_38:


//--------------------- .nv.callgraph             --------------------------
	.section	.nv.callgraph,"",@"SHT_CUDA_CALLGRAPH"
	.align	4
	.sectionentsize	8
	.align		4
        /*0000*/ 	.word	0x00000000
	.align		4
        /*0004*/ 	.word	0xffffffff
	.align		4
        /*0008*/ 	.word	0x00000000
	.align		4
        /*000c*/ 	.word	0xfffffffe
	.align		4
        /*0010*/ 	.word	0x00000000
	.align		4
        /*0014*/ 	.word	0xfffffffd
	.align		4
        /*0018*/ 	.word	0x00000000
	.align		4
        /*001c*/ 	.word	0xfffffffc


//--------------------- .nv.constant4             --------------------------
	.section	.nv.constant4,"a",@progbits
	.align	8
	.align		8
.nv.constant4:
        /*0000*/ 	.dword	_ZN39_INTERNAL_6ab32ba0_4_k_cu_9b1f50a4_33314cuda3std3__45__cpo5beginE
	.align		8
        /*0008*/ 	.dword	_ZN39_INTERNAL_6ab32ba0_4_k_cu_9b1f50a4_33314cuda3std3__45__cpo3endE
	.align		8
        /*0010*/ 	.dword	_ZN39_INTERNAL_6ab32ba0_4_k_cu_9b1f50a4_33314cuda3std3__45__cpo6cbeginE
	.align		8
        /*0018*/ 	.dword	_ZN39_INTERNAL_6ab32ba0_4_k_cu_9b1f50a4_33314cuda3std3__45__cpo4cendE
	.align		8
        /*0020*/ 	.dword	_ZN39_INTERNAL_6ab32ba0_4_k_cu_9b1f50a4_33314cuda3std3__441_GLOBAL__N__6ab32ba0_4_k_cu_9b1f50a4_33316ignoreE
	.align		8
        /*0028*/ 	.dword	_ZN39_INTERNAL_6ab32ba0_4_k_cu_9b1f50a4_33314cuda3std3__419piecewise_constructE
	.align		8
        /*0030*/ 	.dword	_ZN39_INTERNAL_6ab32ba0_4_k_cu_9b1f50a4_33314cuda3std3__48in_placeE
	.align		8
        /*0038*/ 	.dword	_ZN39_INTERNAL_6ab32ba0_4_k_cu_9b1f50a4_33314cuda3std6ranges3__45__cpo4swapE
	.align		8
        /*0040*/ 	.dword	_ZN39_INTERNAL_6ab32ba0_4_k_cu_9b1f50a4_33314cuda3std6ranges3__45__cpo9iter_moveE
	.align		8
        /*0048*/ 	.dword	_ZN39_INTERNAL_6ab32ba0_4_k_cu_9b1f50a4_33314cute7productE
	.align		8
        /*0050*/ 	.dword	_ZN39_INTERNAL_6ab32ba0_4_k_cu_9b1f50a4_33314cute1_E


//--------------------- .text._ZN7cutlass13device_kernelINS_4gemm6kernel13GemmUniversalIN4cute5tupleIJiiiiEEENS1_10collective13CollectiveMmaINS1_37MainloopSm90TmaGmmaWarpSpecializedFP8ILi45ENS5_IJNS4_1CILi2EEENSA_ILi1EEESC_EEENS1_32KernelTmaWarpSpecializedPingpongEEENS5_IJNSA_ILi64EEENSA_ILi96EEENSA_ILi32EEEEEENS_12float_e4m3_tENS5_IJlSC_lEEESK_SL_NS4_8TiledMMAINS4_8MMA_AtomIJNS4_4SM904GMMA30MMA_64x96x32_F32E4M3E4M3_SS_TNILNSP_7ScaleInE1ELSR_1EEEEEENS4_6LayoutINS5_IJSC_SC_SC_EEENS5_IJNSA_ILi0EEESW_SW_EEEEENS5_IJNS4_10UnderscoreESZ_SZ_EEEEENS4_13SM90_TMA_LOADENS4_14ComposedLayoutINS4_7SwizzleILi1ELi4ELi3EEENS4_18smem_ptr_flag_bitsILi8EEENSU_INS5_IJNSA_ILi8EEESI_EEENS5_IJSI_SC_EEEEEEEvNS4_8identityENS4_23SM90_TMA_LOAD_MULTICASTES1C_vS1D_EENS_8epilogue10collective6detail29Sm90TmaWarpSpecializedAdapterINS1H_15DefaultEpilogueISK_SL_SL_NS1G_6thread17LinearCombinationISK_Li1EffLNS1L_9ScaleType4KindE0ELNS_15FloatRoundStyleE2ESK_EENS1_15EpilogueDefaultEEEEEvvEEEEvNT_6ParamsE --------------------------
	.section	.text._ZN7cutlass13device_kernelINS_4gemm6kernel13GemmUniversalIN4cute5tupleIJiiiiEEENS1_10collective13CollectiveMmaINS1_37MainloopSm90TmaGmmaWarpSpecializedFP8ILi45ENS5_IJNS4_1CILi2EEENSA_ILi1EEESC_EEENS1_32KernelTmaWarpSpecializedPingpongEEENS5_IJNSA_ILi64EEENSA_ILi96EEENSA_ILi32EEEEEENS_12float_e4m3_tENS5_IJlSC_lEEESK_SL_NS4_8TiledMMAINS4_8MMA_AtomIJNS4_4SM904GMMA30MMA_64x96x32_F32E4M3E4M3_SS_TNILNSP_7ScaleInE1ELSR_1EEEEEENS4_6LayoutINS5_IJSC_SC_SC_EEENS5_IJNSA_ILi0EEESW_SW_EEEEENS5_IJNS4_10UnderscoreESZ_SZ_EEEEENS4_13SM90_TMA_LOADENS4_14ComposedLayoutINS4_7SwizzleILi1ELi4ELi3EEENS4_18smem_ptr_flag_bitsILi8EEENSU_INS5_IJNSA_ILi8EEESI_EEENS5_IJSI_SC_EEEEEEEvNS4_8identityENS4_23SM90_TMA_LOAD_MULTICASTES1C_vS1D_EENS_8epilogue10collective6detail29Sm90TmaWarpSpecializedAdapterINS1H_15DefaultEpilogueISK_SL_SL_NS1G_6thread17LinearCombinationISK_Li1EffLNS1L_9ScaleType4KindE0ELNS_15FloatRoundStyleE2ESK_EENS1_15EpilogueDefaultEEEEEvvEEEEvNT_6ParamsE,"ax",@progbits
	.align	128
.text._ZN7cutlass13device_kernelINS_4gemm6kernel13GemmUniversalIN4cute5tupleIJiiiiEEENS1_10collective13CollectiveMmaINS1_37MainloopSm90TmaGmmaWarpSpecializedFP8ILi45ENS5_IJNS4_1CILi2EEENSA_ILi1EEESC_EEENS1_32KernelTmaWarpSpecializedPingpongEEENS5_IJNSA_ILi64EEENSA_ILi96EEENSA_ILi32EEEEEENS_12float_e4m3_tENS5_IJlSC_lEEESK_SL_NS4_8TiledMMAINS4_8MMA_AtomIJNS4_4SM904GMMA30MMA_64x96x32_F32E4M3E4M3_SS_TNILNSP_7ScaleInE1ELSR_1EEEEEENS4_6LayoutINS5_IJSC_SC_SC_EEENS5_IJNSA_ILi0EEESW_SW_EEEEENS5_IJNS4_10UnderscoreESZ_SZ_EEEEENS4_13SM90_TMA_LOADENS4_14ComposedLayoutINS4_7SwizzleILi1ELi4ELi3EEENS4_18smem_ptr_flag_bitsILi8EEENSU_INS5_IJNSA_ILi8EEESI_EEENS5_IJSI_SC_EEEEEEEvNS4_8identityENS4_23SM90_TMA_LOAD_MULTICASTES1C_vS1D_EENS_8epilogue10collective6detail29Sm90TmaWarpSpecializedAdapterINS1H_15DefaultEpilogueISK_SL_SL_NS1G_6thread17LinearCombinationISK_Li1EffLNS1L_9ScaleType4KindE0ELNS_15FloatRoundStyleE2ESK_EENS1_15EpilogueDefaultEEEEEvvEEEEvNT_6ParamsE:
        .type           _ZN7cutlass13device_kernelINS_4gemm6kernel13GemmUniversalIN4cute5tupleIJiiiiEEENS1_10collective13CollectiveMmaINS1_37MainloopSm90TmaGmmaWarpSpecializedFP8ILi45ENS5_IJNS4_1CILi2EEENSA_ILi1EEESC_EEENS1_32KernelTmaWarpSpecializedPingpongEEENS5_IJNSA_ILi64EEENSA_ILi96EEENSA_ILi32EEEEEENS_12float_e4m3_tENS5_IJlSC_lEEESK_SL_NS4_8TiledMMAINS4_8MMA_AtomIJNS4_4SM904GMMA30MMA_64x96x32_F32E4M3E4M3_SS_TNILNSP_7ScaleInE1ELSR_1EEEEEENS4_6LayoutINS5_IJSC_SC_SC_EEENS5_IJNSA_ILi0EEESW_SW_EEEEENS5_IJNS4_10UnderscoreESZ_SZ_EEEEENS4_13SM90_TMA_LOADENS4_14ComposedLayoutINS4_7SwizzleILi1ELi4ELi3EEENS4_18smem_ptr_flag_bitsILi8EEENSU_INS5_IJNSA_ILi8EEESI_EEENS5_IJSI_SC_EEEEEEEvNS4_8identityENS4_23SM90_TMA_LOAD_MULTICASTES1C_vS1D_EENS_8epilogue10collective6detail29Sm90TmaWarpSpecializedAdapterINS1H_15DefaultEpilogueISK_SL_SL_NS1G_6thread17LinearCombinationISK_Li1EffLNS1L_9ScaleType4KindE0ELNS_15FloatRoundStyleE2ESK_EENS1_15EpilogueDefaultEEEEEvvEEEEvNT_6ParamsE,@function
        .size           _ZN7cutlass13device_kernelINS_4gemm6kernel13GemmUniversalIN4cute5tupleIJiiiiEEENS1_10collective13CollectiveMmaINS1_37MainloopSm90TmaGmmaWarpSpecializedFP8ILi45ENS5_IJNS4_1CILi2EEENSA_ILi1EEESC_EEENS1_32KernelTmaWarpSpecializedPingpongEEENS5_IJNSA_ILi64EEENSA_ILi96EEENSA_ILi32EEEEEENS_12float_e4m3_tENS5_IJlSC_lEEESK_SL_NS4_8TiledMMAINS4_8MMA_AtomIJNS4_4SM904GMMA30MMA_64x96x32_F32E4M3E4M3_SS_TNILNSP_7ScaleInE1ELSR_1EEEEEENS4_6LayoutINS5_IJSC_SC_SC_EEENS5_IJNSA_ILi0EEESW_SW_EEEEENS5_IJNS4_10UnderscoreESZ_SZ_EEEEENS4_13SM90_TMA_LOADENS4_14ComposedLayoutINS4_7SwizzleILi1ELi4ELi3EEENS4_18smem_ptr_flag_bitsILi8EEENSU_INS5_IJNSA_ILi8EEESI_EEENS5_IJSI_SC_EEEEEEEvNS4_8identityENS4_23SM90_TMA_LOAD_MULTICASTES1C_vS1D_EENS_8epilogue10collective6detail29Sm90TmaWarpSpecializedAdapterINS1H_15DefaultEpilogueISK_SL_SL_NS1G_6thread17LinearCombinationISK_Li1EffLNS1L_9ScaleType4KindE0ELNS_15FloatRoundStyleE2ESK_EENS1_15EpilogueDefaultEEEEEvvEEEEvNT_6ParamsE,(.L_x_261 - _ZN7cutlass13device_kernelINS_4gemm6kernel13GemmUniversalIN4cute5tupleIJiiiiEEENS1_10collective13CollectiveMmaINS1_37MainloopSm90TmaGmmaWarpSpecializedFP8ILi45ENS5_IJNS4_1CILi2EEENSA_ILi1EEESC_EEENS1_32KernelTmaWarpSpecializedPingpongEEENS5_IJNSA_ILi64EEENSA_ILi96EEENSA_ILi32EEEEEENS_12float_e4m3_tENS5_IJlSC_lEEESK_SL_NS4_8TiledMMAINS4_8MMA_AtomIJNS4_4SM904GMMA30MMA_64x96x32_F32E4M3E4M3_SS_TNILNSP_7ScaleInE1ELSR_1EEEEEENS4_6LayoutINS5_IJSC_SC_SC_EEENS5_IJNSA_ILi0EEESW_SW_EEEEENS5_IJNS4_10UnderscoreESZ_SZ_EEEEENS4_13SM90_TMA_LOADENS4_14ComposedLayoutINS4_7SwizzleILi1ELi4ELi3EEENS4_18smem_ptr_flag_bitsILi8EEENSU_INS5_IJNSA_ILi8EEESI_EEENS5_IJSI_SC_EEEEEEEvNS4_8identityENS4_23SM90_TMA_LOAD_MULTICASTES1C_vS1D_EENS_8epilogue10collective6detail29Sm90TmaWarpSpecializedAdapterINS1H_15DefaultEpilogueISK_SL_SL_NS1G_6thread17LinearCombinationISK_Li1EffLNS1L_9ScaleType4KindE0ELNS_15FloatRoundStyleE2ESK_EENS1_15EpilogueDefaultEEEEEvvEEEEvNT_6ParamsE)
        .other          _ZN7cutlass13device_kernelINS_4gemm6kernel13GemmUniversalIN4cute5tupleIJiiiiEEENS1_10collective13CollectiveMmaINS1_37MainloopSm90TmaGmmaWarpSpecializedFP8ILi45ENS5_IJNS4_1CILi2EEENSA_ILi1EEESC_EEENS1_32KernelTmaWarpSpecializedPingpongEEENS5_IJNSA_ILi64EEENSA_ILi96EEENSA_ILi32EEEEEENS_12float_e4m3_tENS5_IJlSC_lEEESK_SL_NS4_8TiledMMAINS4_8MMA_AtomIJNS4_4SM904GMMA30MMA_64x96x32_F32E4M3E4M3_SS_TNILNSP_7ScaleInE1ELSR_1EEEEEENS4_6LayoutINS5_IJSC_SC_SC_EEENS5_IJNSA_ILi0EEESW_SW_EEEEENS5_IJNS4_10UnderscoreESZ_SZ_EEEEENS4_13SM90_TMA_LOADENS4_14ComposedLayoutINS4_7SwizzleILi1ELi4ELi3EEENS4_18smem_ptr_flag_bitsILi8EEENSU_INS5_IJNSA_ILi8EEESI_EEENS5_IJSI_SC_EEEEEEEvNS4_8identityENS4_23SM90_TMA_LOAD_MULTICASTES1C_vS1D_EENS_8epilogue10collective6detail29Sm90TmaWarpSpecializedAdapterINS1H_15DefaultEpilogueISK_SL_SL_NS1G_6thread17LinearCombinationISK_Li1EffLNS1L_9ScaleType4KindE0ELNS_15FloatRoundStyleE2ESK_EENS1_15EpilogueDefaultEEEEEvvEEEEvNT_6ParamsE,@"STO_CUDA_ENTRY STV_DEFAULT"
_ZN7cutlass13device_kernelINS_4gemm6kernel13GemmUniversalIN4cute5tupleIJiiiiEEENS1_10collective13CollectiveMmaINS1_37MainloopSm90TmaGmmaWarpSpecializedFP8ILi45ENS5_IJNS4_1CILi2EEENSA_ILi1EEESC_EEENS1_32KernelTmaWarpSpecializedPingpongEEENS5_IJNSA_ILi64EEENSA_ILi96EEENSA_ILi32EEEEEENS_12float_e4m3_tENS5_IJlSC_lEEESK_SL_NS4_8TiledMMAINS4_8MMA_AtomIJNS4_4SM904GMMA30MMA_64x96x32_F32E4M3E4M3_SS_TNILNSP_7ScaleInE1ELSR_1EEEEEENS4_6LayoutINS5_IJSC_SC_SC_EEENS5_IJNSA_ILi0EEESW_SW_EEEEENS5_IJNS4_10UnderscoreESZ_SZ_EEEEENS4_13SM90_TMA_LOADENS4_14ComposedLayoutINS4_7SwizzleILi1ELi4ELi3EEENS4_18smem_ptr_flag_bitsILi8EEENSU_INS5_IJNSA_ILi8EEESI_EEENS5_IJSI_SC_EEEEEEEvNS4_8identityENS4_23SM90_TMA_LOAD_MULTICASTES1C_vS1D_EENS_8epilogue10collective6detail29Sm90TmaWarpSpecializedAdapterINS1H_15DefaultEpilogueISK_SL_SL_NS1G_6thread17LinearCombinationISK_Li1EffLNS1L_9ScaleType4KindE0ELNS_15FloatRoundStyleE2ESK_EENS1_15EpilogueDefaultEEEEEvvEEEEvNT_6ParamsE:
[----:B------:R-:W-:Y:S01]  /*0000*/  LDC R1, c[0x0][0x28] ;  /* 0x00000a00ff017b82 */ /* 0x000fe20000000800 */
[----:B------:R-:W0:Y:S01]  /*0010*/  S2R R11, SR_TID.X ;  /* 0x00000000000b7919 */ /* 0x000e220000002100 */
[----:B------:R-:W-:Y:S01]  /*0020*/  ELECT P0, URZ, PT ;  /* 0x00000000003f782f */ /* 0x000fe20003800000 */
[----:B------:R-:W-:Y:S01]  /*0030*/  BSSY B0, `(.L_x_0) ;  /* 0x000000f000007945 */ /* 0x000fe20003800000 */
[--C-:B0-----:R-:W-:Y:S02]  /*0040*/  SHF.R.U32.HI R0, RZ, 0x5, R11.reuse ;  /* 0x00000005ff007819 */ /* 0x101fe4000001160b */
[----:B------:R-:W-:-:S03]  /*0050*/  SHF.R.U32.HI R5, RZ, 0x7, R11 ;  /* 0x00000007ff057819 */ /* 0x000fc6000001160b */
[----:B------:R-:W0:Y:S04]  /*0060*/  SHFL.IDX PT, R2, R0, RZ, 0x1f ;  /* 0x00001fff00027589 */ /* 0x000e2800000e0000 */
[----:B------:R1:W2:Y:S01]  /*0070*/  SHFL.IDX PT, R6, R5, RZ, 0x1f ;  /* 0x00001fff05067589 */ /* 0x0002a200000e0000 */
[----:B0-----:R-:W-:-:S13]  /*0080*/  ISETP.NE.OR P0, PT, R2, RZ, !P0 ;  /* 0x000000ff0200720c */ /* 0x001fda0004705670 */
[----:B-12---:R-:W-:Y:S05]  /*0090*/  @P0 BRA `(.L_x_1) ;  /* 0x0000000000200947 */ /* 0x006fea0003800000 */
[----:B------:R-:W-:Y:S02]  /*00a0*/  ULDC.64 UR4, c[0x0][0x198] ;  /* 0x0000660000047ab9 */ /* 0x000fe40000000a00 */
[----:B------:R-:W-:Y:S02]  /*00b0*/  UIADD3 UR6, UP0, UR4, 0xf0, URZ ;  /* 0x000000f004067890 */ /* 0x000fe4000ff1e03f */
[----:B------:R-:W-:Y:S02]  /*00c0*/  UIADD3 UR4, UP1, UR4, 0x1f0, URZ ;  /* 0x000001f004047890 */ /* 0x000fe4000ff3e03f */
[----:B------:R-:W-:Y:S02]  /*00d0*/  UIADD3.X UR7, URZ, UR5, URZ, UP0, !UPT ;  /* 0x000000053f077290 */ /* 0x000fe400087fe43f */
[----:B------:R-:W-:-:S07]  /*00e0*/  UIADD3.X UR5, URZ, UR5, URZ, UP1, !UPT ;  /* 0x000000053f057290 */ /* 0x000fce0008ffe43f */
[----:B------:R0:W-:Y:S02]  /*00f0*/  UTMACCTL.PF [UR6] ;  /* 0x00000000060079b9 */ /* 0x0001e40008040000 */
[----:B------:R0:W-:Y:S02]  /*0100*/  UTMACCTL.PF [UR4] ;  /* 0x00000000040079b9 */ /* 0x0001e40008040000 */
[----:B0-----:R-:W-:Y:S01]  /*0110*/  NOP ;  /* 0x0000000000007918 */ /* 0x001fe20000000000 */
.L_x_1:
[----:B------:R-:W-:Y:S05]  /*0120*/  BSYNC B0 ;  /* 0x0000000000007941 */ /* 0x000fea0003800000 */
.L_x_0:
[----:B------:R-:W0:Y:S02]  /*0130*/  SHFL.IDX PT, R7, R0, RZ, 0x1f ;  /* 0x00001fff00077589 */ /* 0x000e2400000e0000 */
[----:B0-----:R-:W-:-:S13]  /*0140*/  ISETP.NE.AND P0, PT, R7, RZ, PT ;  /* 0x000000ff0700720c */ /* 0x001fda0003f05270 */
[----:B------:R-:W-:Y:S05]  /*0150*/  @P0 BRA `(.L_x_2) ;  /* 0x0000000400ac0947 */ /* 0x000fea0003800000 */
[----:B------:R-:W-:Y:S01]  /*0160*/  ELECT P0, URZ, PT ;  /* 0x00000000003f782f */ /* 0x000fe20003800000 */
[----:B------:R-:W-:-:S12]  /*0170*/  BSSY B0, `(.L_x_2) ;  /* 0x0000069000007945 */ /* 0x000fd80003800000 */
[----:B------:R-:W-:Y:S05]  /*0180*/  @!P0 BRA `(.L_x_3) ;  /* 0x00000004009c8947 */ /* 0x000fea0003800000 */
[----:B------:R-:W0:Y:S01]  /*0190*/  S2UR UR8, SR_CgaCtaId ;  /* 0x00000000000879c3 */ /* 0x000e220000008800 */
[----:B------:R-:W-:Y:S01]  /*01a0*/  UMOV UR4, 0x400 ;  /* 0x0000040000047882 */ /* 0x000fe20000000000 */
[----:B------:R-:W-:Y:S01]  /*01b0*/  UMOV UR5, 0x1 ;  /* 0x0000000100057882 */ /* 0x000fe20000000000 */
[----:B------:R-:W-:Y:S02]  /*01c0*/  UMOV UR6, 0x2 ;  /* 0x0000000200067882 */ /* 0x000fe40000000000 */
[----:B------:R-:W-:-:S04]  /*01d0*/  UIADD3 UR6, -UR6, 0x100000, URZ ;  /* 0x0010000006067890 */ /* 0x000fc8000fffe13f */
[----:B------:R-:W-:Y:S02]  /*01e0*/  USHF.L.U32 UR7, UR6, 0xb, URZ ;  /* 0x0000000b06077899 */ /* 0x000fe4000800063f */
[----:B------:R-:W-:Y:S02]  /*01f0*/  USHF.L.U32 UR6, UR6, 0x1, URZ ;  /* 0x0000000106067899 */ /* 0x000fe4000800063f */
[----:B0-----:R-:W-:Y:S02]  /*0200*/  ULEA UR8, UR8, UR4, 0x18 ;  /* 0x0000000408087291 */ /* 0x001fe4000f8ec03f */
[----:B------:R-:W-:-:S04]  /*0210*/  UIADD3 UR4, -UR5, 0x100000, URZ ;  /* 0x0010000005047890 */ /* 0x000fc8000fffe13f */
[----:B------:R-:W-:Y:S02]  /*0220*/  USHF.L.U32 UR5, UR4, 0xb, URZ ;  /* 0x0000000b04057899 */ /* 0x000fe4000800063f */
[----:B------:R-:W-:Y:S01]  /*0230*/  USHF.L.U32 UR4, UR4, 0x1, URZ ;  /* 0x0000000104047899 */ /* 0x000fe2000800063f */
[----:B------:R-:W0:Y:S11]  /*0240*/  FENCE.VIEW.ASYNC.S ;  /* 0x00000000000073c6 */ /* 0x000e360000000000 */
[----:B0-----:R0:W1:Y:S01]  /*0250*/  SYNCS.EXCH.64 URZ, [UR8], UR4 ;  /* 0x00000004083f75b2 */ /* 0x0010620008000100 */
[----:B------:R0:W2:Y:S01]  /*0260*/  SYNCS.EXCH.64 URZ, [UR8+0x168], UR6 ;  /* 0x00016806083f75b2 */ /* 0x0000a20008000100 */
[----:B------:R0:W3:Y:S01]  /*0270*/  SYNCS.EXCH.64 URZ, [UR8+0x8], UR4 ;  /* 0x00000804083f75b2 */ /* 0x0000e20008000100 */
[----:B------:R0:W4:Y:S01]  /*0280*/  SYNCS.EXCH.64 URZ, [UR8+0x170], UR6 ;  /* 0x00017006083f75b2 */ /* 0x0001220008000100 */
[----:B------:R0:W0:Y:S01]  /*0290*/  SYNCS.EXCH.64 URZ, [UR8+0x10], UR4 ;  /* 0x00001004083f75b2 */ /* 0x0000220008000100 */
        /* <DEDUP_REMOVED lines=85> */
[----:B-1234-:R-:W-:Y:S01]  /*07f0*/  NOP ;  /* 0x0000000000007918 */ /* 0x01efe20000000000 */
.L_x_3:
[----:B0-----:R-:W-:Y:S05]  /*0800*/  BSYNC B0 ;  /* 0x0000000000007941 */ /* 0x001fea0003800000 */
.L_x_2:
[----:B------:R-:W0:Y:S01]  /*0810*/  SHFL.IDX PT, R3, R0, RZ, 0x1f ;  /* 0x00001fff00037589 */ /* 0x000e2200000e0000 */
[----:B------:R-:W-:Y:S01]  /*0820*/  SHF.R.S32.HI R4, RZ, 0x1f, R11 ;  /* 0x0000001fff047819 */ /* 0x000fe2000001140b */
[----:B------:R-:W1:Y:S01]  /*0830*/  S2UR UR13, SR_CTAID.X ;  /* 0x00000000000d79c3 */ /* 0x000e620000002500 */
[----:B------:R-:W-:Y:S01]  /*0840*/  ELECT P0, URZ, PT ;  /* 0x00000000003f782f */ /* 0x000fe20003800000 */
[----:B------:R2:W3:Y:S01]  /*0850*/  SHFL.IDX PT, R8, R0, RZ, 0x1f ;  /* 0x00001fff00087589 */ /* 0x0004e200000e0000 */
[----:B------:R-:W-:Y:S02]  /*0860*/  LEA.HI R4, R4, R11, RZ, 0x7 ;  /* 0x0000000b04047211 */ /* 0x000fe400078f38ff */
[----:B------:R-:W-:Y:S01]  /*0870*/  ELECT P1, URZ, PT ;  /* 0x00000000003f782f */ /* 0x000fe20003820000 */
[----:B------:R-:W-:Y:S01]  /*0880*/  NOP ;  /* 0x0000000000007918 */ /* 0x000fe20000000000 */
[----:B------:R-:W4:Y:S01]  /*0890*/  S2R R16, SR_CTAID.Y ;  /* 0x0000000000107919 */ /* 0x000f220000002600 */
[----:B------:R-:W-:Y:S01]  /*08a0*/  LOP3.LUT R4, R4, 0xffffff80, RZ, 0xc0, !PT ;  /* 0xffffff8004047812 */ /* 0x000fe200078ec0ff */
[----:B------:R-:W-:Y:S01]  /*08b0*/  ULDC UR4, c[0x0][0x150] ;  /* 0x0000540000047ab9 */ /* 0x000fe20000000800 */
[----:B------:R-:W5:Y:S01]  /*08c0*/  LDC R12, c[0x0][0x144] ;  /* 0x00005100ff0c7b82 */ /* 0x000f620000000800 */
[----:B------:R3:W5:Y:S01]  /*08d0*/  SHFL.IDX PT, R14, R5, RZ, 0x1f ;  /* 0x00001fff050e7589 */ /* 0x00076200000e0000 */
[----:B------:R-:W-:Y:S01]  /*08e0*/  UMOV UR12, 0x80 ;  /* 0x00000080000c7882 */ /* 0x000fe20000000000 */
[----:B------:R-:W-:Y:S01]  /*08f0*/  IMAD.IADD R10, R11, 0x1, -R4 ;  /* 0x000000010b0a7824 */ /* 0x000fe200078e0a04 */
[----:B------:R-:W-:Y:S01]  /*0900*/  NOP ;  /* 0x0000000000007918 */ /* 0x000fe20000000000 */
[C---:B------:R-:W-:Y:S01]  /*0910*/  VIADD R38, R6.reuse, 0xffffffff ;  /* 0xffffffff06267836 */ /* 0x040fe20000000000 */
[----:B------:R-:W-:-:S02]  /*0920*/  ISETP.NE.AND P4, PT, R6, RZ, PT ;  /* 0x000000ff0600720c */ /* 0x000fc40003f85270 */
[----:B------:R-:W-:Y:S01]  /*0930*/  SHF.R.S32.HI R19, RZ, 0x1f, R10 ;  /* 0x0000001fff137819 */ /* 0x000fe2000001140a */
[----:B------:R-:W5:Y:S01]  /*0940*/  LDC R13, c[0x0][0x140] ;  /* 0x00005000ff0d7b82 */ /* 0x000f620000000800 */
[----:B------:R-:W-:Y:S02]  /*0950*/  ISETP.GE.U32.AND P6, PT, R38, 0x2, PT ;  /* 0x000000022600780c */ /* 0x000fe40003fc6070 */
[----:B0-----:R-:W-:Y:S02]  /*0960*/  ISETP.NE.OR P0, PT, R3, RZ, !P0 ;  /* 0x000000ff0300720c */ /* 0x001fe40004705670 */
[----:B------:R-:W-:Y:S02]  /*0970*/  LEA.HI R3, R19, R10, RZ, 0x3 ;  /* 0x0000000a13037211 */ /* 0x000fe400078f18ff */
[----:B-1----:R-:W-:Y:S01]  /*0980*/  I2FP.F32.U32 R4, UR13 ;  /* 0x0000000d00047c45 */ /* 0x002fe20008201000 */
[----:B------:R-:W0:Y:S01]  /*0990*/  LDC R27, c[0x0][0x148] ;  /* 0x00005200ff1b7b82 */ /* 0x000e220000000800 */
[----:B--2---:R-:W-:-:S02]  /*09a0*/  SHF.R.S32.HI R0, RZ, 0x3, R3 ;  /* 0x00000003ff007819 */ /* 0x004fc40000011403 */
[----:B---3--:R-:W-:Y:S01]  /*09b0*/  ISETP.NE.OR P1, PT, R8, RZ, !P1 ;  /* 0x000000ff0800720c */ /* 0x008fe20004f25670 */
[----:B------:R-:W-:Y:S01]  /*09c0*/  FMUL R9, R4, UR4 ;  /* 0x0000000404097c20 */ /* 0x000fe20008400000 */
[----:B------:R-:W-:Y:S01]  /*09d0*/  SHF.R.S32.HI R3, RZ, 0x1f, R3 ;  /* 0x0000001fff037819 */ /* 0x000fe20000011403 */
[----:B------:R-:W-:Y:S01]  /*09e0*/  ULDC UR4, c[0x0][0x154] ;  /* 0x0000550000047ab9 */ /* 0x000fe20000000800 */
[----:B------:R-:W-:Y:S01]  /*09f0*/  SHF.R.S32.HI R8, RZ, 0x1f, R7 ;  /* 0x0000001fff087819 */ /* 0x000fe20000011407 */
[----:B------:R-:W-:Y:S01]  /*0a00*/  VOTEU.ALL UP1, P0 ;  /* 0x00000000003f7886 */ /* 0x000fe20000020000 */
[----:B------:R-:W-:Y:S01]  /*0a10*/  LEA.HI R4, R3, R0, RZ, 0x2 ;  /* 0x0000000003047211 */ /* 0x000fe200078f10ff */
[----:B------:R-:W1:Y:S01]  /*0a20*/  F2I.U32.TRUNC.NTZ R9, R9 ;  /* 0x0000000900097305 */ /* 0x000e62000020f000 */
[----:B------:R-:W-:Y:S01]  /*0a30*/  LEA.HI R8, R8, R7, RZ, 0x2 ;  /* 0x0000000708087211 */ /* 0x000fe200078f10ff */
[----:B------:R-:W-:Y:S01]  /*0a40*/  VOTEU.ALL UP0, P0 ;  /* 0x00000000003f7886 */ /* 0x000fe20000000000 */
[----:B------:R-:W-:Y:S01]  /*0a50*/  SHF.R.S32.HI R3, RZ, 0x1f, R2 ;  /* 0x0000001fff037819 */ /* 0x000fe20000011402 */
[----:B------:R-:W2:Y:S01]  /*0a60*/  @!UP1 S2UR UR7, SR_CgaCtaId ;  /* 0x00000000000799c3 */ /* 0x000ea20000008800 */
[----:B------:R-:W-:Y:S01]  /*0a70*/  LOP3.LUT R5, R4, 0xfffffffc, RZ, 0xc0, !PT ;  /* 0xfffffffc04057812 */ /* 0x000fe200078ec0ff */
[----:B------:R-:W-:Y:S01]  /*0a80*/  VOTEU.ALL UP2, P1 ;  /* 0x00000000003f7886 */ /* 0x000fe20000840000 */
[----:B------:R-:W-:Y:S01]  /*0a90*/  LOP3.LUT R8, R8, 0x3ffffffc, RZ, 0xc0, !PT ;  /* 0x3ffffffc08087812 */ /* 0x000fe200078ec0ff */
[----:B------:R-:W-:Y:S01]  /*0aa0*/  @!UP1 UMOV UR6, 0x400 ;  /* 0x0000040000069882 */ /* 0x000fe20000000000 */
[----:B------:R-:W-:Y:S01]  /*0ab0*/  LEA.HI R3, R3, R2, RZ, 0x2 ;  /* 0x0000000203037211 */ /* 0x000fe200078f10ff */
[----:B------:R-:W-:Y:S01]  /*0ac0*/  IMAD.IADD R5, R0, 0x1, -R5 ;  /* 0x0000000100057824 */ /* 0x000fe200078e0a05 */
[----:B------:R-:W-:Y:S01]  /*0ad0*/  @!UP2 UMOV UR9, 0x400 ;  /* 0x000004000009a882 */ /* 0x000fe20000000000 */
[----:B------:R-:W-:Y:S01]  /*0ae0*/  IMAD.IADD R8, R7, 0x1, -R8 ;  /* 0x0000000107087824 */ /* 0x000fe200078e0a08 */
[----:B------:R-:W-:Y:S01]  /*0af0*/  LOP3.LUT R3, R3, 0xfffffffc, RZ, 0xc0, !PT ;  /* 0xfffffffc03037812 */ /* 0x000fe200078ec0ff */
[----:B------:R-:W3:Y:S01]  /*0b00*/  @!UP2 S2UR UR10, SR_CgaCtaId ;  /* 0x00000000000aa9c3 */ /* 0x000ee20000008800 */
[----:B-1----:R-:W-:Y:S01]  /*0b10*/  IMAD.MOV R9, RZ, RZ, -R9 ;  /* 0x000000ffff097224 */ /* 0x002fe200078e0a09 */
[----:B------:R-:W-:Y:S01]  /*0b20*/  VOTEU.ALL UP3, P1 ;  /* 0x00000000003f7886 */ /* 0x000fe20000860000 */
[----:B------:R-:W-:Y:S01]  /*0b30*/  IMAD R5, R8, 0x4, R5 ;  /* 0x0000000408057824 */ /* 0x000fe200078e0205 */
[----:B------:R-:W-:Y:S01]  /*0b40*/  VOTEU.ALL UP4, P1 ;  /* 0x00000000003f7886 */ /* 0x000fe20000880000 */
[----:B------:R-:W-:Y:S01]  /*0b50*/  IMAD.IADD R18, R2, 0x1, -R3 ;  /* 0x0000000102127824 */ /* 0x000fe200078e0a03 */
[----:B----4-:R-:W-:Y:S01]  /*0b60*/  I2FP.F32.U32 R2, R16 ;  /* 0x0000001000027245 */ /* 0x010fe20000201000 */
[----:B-----5:R-:W-:Y:S01]  /*0b70*/  IMAD R25, R12, R9, UR13 ;  /* 0x0000000d0c197e24 */ /* 0x020fe2000f8e0209 */
[C---:B------:R-:W-:Y:S01]  /*0b80*/  LEA.HI R0, R5.reuse, R5, RZ, 0x1 ;  /* 0x0000000505007211 */ /* 0x040fe200078f08ff */
[C---:B------:R-:W-:Y:S01]  /*0b90*/  IMAD.SHL.U32 R12, R5.reuse, 0x4, RZ ;  /* 0x00000004050c7824 */ /* 0x040fe200078e00ff */
[----:B------:R-:W-:Y:S01]  /*0ba0*/  VOTEU.ALL UP5, P1 ;  /* 0x00000000003f7886 */ /* 0x000fe200008a0000 */
[----:B------:R-:W-:Y:S01]  /*0bb0*/  FMUL R2, R2, UR4 ;  /* 0x0000000402027c20 */ /* 0x000fe20008400000 */
[----:B------:R-:W-:Y:S01]  /*0bc0*/  LOP3.LUT R0, R0, 0xfffffffe, RZ, 0xc0, !PT ;  /* 0xfffffffe00007812 */ /* 0x000fe200078ec0ff */
[----:B------:R-:W-:Y:S01]  /*0bd0*/  UMOV UR4, 0x20 ;  /* 0x0000002000047882 */ /* 0x000fe20000000000 */
[----:B--2---:R-:W-:Y:S01]  /*0be0*/  @!UP1 ULEA UR8, UR7, UR6, 0x18 ;  /* 0x0000000607089291 */ /* 0x004fe2000f8ec03f */
[----:B------:R-:W-:Y:S01]  /*0bf0*/  LOP3.LUT R12, R5, 0xc, R12, 0x78, !PT ;  /* 0x0000000c050c7812 */ /* 0x000fe200078e780c */
[----:B------:R-:W-:-:S04]  /*0c00*/  @!UP1 UIADD3 UR4, -UR4, 0x100000, URZ ;  /* 0x0010000004049890 */ /* 0x000fc8000fffe13f */
[----:B------:R-:W-:Y:S02]  /*0c10*/  @!UP1 USHF.L.U32 UR5, UR4, 0xb, URZ ;  /* 0x0000000b04059899 */ /* 0x000fe4000800063f */
[----:B------:R-:W-:Y:S01]  /*0c20*/  @!UP1 USHF.L.U32 UR4, UR4, 0x1, URZ ;  /* 0x0000000104049899 */ /* 0x000fe2000800063f */
[----:B------:R-:W-:Y:S01]  /*0c30*/  IMAD.IADD R0, R5, 0x1, -R0 ;  /* 0x0000000105007824 */ /* 0x000fe200078e0a00 */
[----:B------:R-:W1:Y:S01]  /*0c40*/  F2I.U32.TRUNC.NTZ R2, R2 ;  /* 0x0000000200027305 */ /* 0x000e62000020f000 */
[----:B------:R-:W-:-:S04]  /*0c50*/  @!UP2 UIADD3 UR6, -UR12, 0x100000, URZ ;  /* 0x001000000c06a890 */ /* 0x000fc8000fffe13f */
[----:B------:R-:W-:Y:S02]  /*0c60*/  @!UP2 USHF.L.U32 UR7, UR6, 0xb, URZ ;  /* 0x0000000b0607a899 */ /* 0x000fe4000800063f */
[----:B------:R-:W-:Y:S01]  /*0c70*/  @!UP2 USHF.L.U32 UR6, UR6, 0x1, URZ ;  /* 0x000000010606a899 */ /* 0x000fe2000800063f */
[----:B------:R-:W-:Y:S01]  /*0c80*/  ISETP.EQ.U32.AND P3, PT, R13, 0x1, PT ;  /* 0x000000010d00780c */ /* 0x000fe20003f62070 */
[----:B------:R-:W-:Y:S01]  /*0c90*/  VOTEU.ALL UP1, P0 ;  /* 0x00000000003f7886 */ /* 0x000fe20000020000 */
[----:B------:R-:W-:Y:S01]  /*0ca0*/  ISETP.NE.AND P2, PT, R0, R25, PT ;  /* 0x000000190000720c */ /* 0x000fe20003f45270 */
[----:B------:R-:W-:Y:S01]  /*0cb0*/  IMAD.MOV.U32 R13, RZ, RZ, 0x1 ;  /* 0x00000001ff0d7424 */ /* 0x000fe200078e00ff */
[----:B---3--:R-:W-:Y:S01]  /*0cc0*/  @!UP2 ULEA UR9, UR10, UR9, 0x18 ;  /* 0x000000090a09a291 */ /* 0x008fe2000f8ec03f */
[----:B------:R-:W-:Y:S01]  /*0cd0*/  LOP3.LUT P0, RZ, R10, 0x7, RZ, 0xc0, !PT ;  /* 0x000000070aff7812 */ /* 0x000fe2000780c0ff */
[----:B------:R-:W-:Y:S01]  /*0ce0*/  VOTEU.ALL UP2, P1 ;  /* 0x00000000003f7886 */ /* 0x000fe20000840000 */
[----:B------:R-:W-:Y:S01]  /*0cf0*/  ISETP.NE.AND P1, PT, R18, 0x3, PT ;  /* 0x000000031200780c */ /* 0x000fe20003f25270 */
[----:B------:R-:W2:Y:S02]  /*0d00*/  FENCE.VIEW.ASYNC.S ;  /* 0x00000000000073c6 */ /* 0x000ea40000000000 */
[----:B--2---:R2:W3:Y:S01]  /*0d10*/  @!UP0 SYNCS.EXCH.64 URZ, [UR8+0x300], UR4 ;  /* 0x00030004083f85b2 */ /* 0x0044e20008000100 */
[----:B------:R-:W-:-:S02]  /*0d20*/  ISETP.LT.U32.AND P0, PT, R12, 0x2, !P0 ;  /* 0x000000020c00780c */ /* 0x000fc40004701070 */
[----:B------:R-:W-:Y:S01]  /*0d30*/  ISETP.EQ.OR P1, PT, R18, RZ, !P1 ;  /* 0x000000ff1200720c */ /* 0x000fe20004f22670 */
[----:B-1----:R-:W-:Y:S01]  /*0d40*/  IMAD.MOV R24, RZ, RZ, -R2 ;  /* 0x000000ffff187224 */ /* 0x002fe200078e0a02 */
[----:B------:R-:W-:Y:S02]  /*0d50*/  R2UR UR11, R14 ;  /* 0x000000000e0b72ca */ /* 0x000fe400000e0000 */
[----:B------:R-:W-:Y:S01]  /*0d60*/  @P2 LEA.HI R0, R12, R12, RZ, 0x1 ;  /* 0x0000000c0c002211 */ /* 0x000fe200078f08ff */
[----:B0-----:R-:W-:Y:S01]  /*0d70*/  IMAD R3, R27, R24, R16 ;  /* 0x000000181b037224 */ /* 0x001fe200078e0210 */
[----:B------:R-:W-:Y:S02]  /*0d80*/  ISETP.EQ.AND P1, PT, R6, RZ, P1 ;  /* 0x000000ff0600720c */ /* 0x000fe40000f22270 */
[----:B------:R-:W-:Y:S02]  /*0d90*/  @P2 SHF.R.S32.HI R0, RZ, 0x1, R0 ;  /* 0x00000001ff002819 */ /* 0x000fe40000011400 */
[----:B------:R-:W-:Y:S01]  /*0da0*/  SEL R7, RZ, 0x1, !P1 ;  /* 0x00000001ff077807 */ /* 0x000fe20004800000 */
[----:B------:R2:W0:Y:S01]  /*0db0*/  @!UP1 SYNCS.EXCH.64 URZ, [UR8+0x308], UR4 ;  /* 0x00030804083f95b2 */ /* 0x0004220008000100 */
[----:B------:R-:W-:Y:S01]  /*0dc0*/  @P2 ISETP.NE.AND P5, PT, R0, R3, PT ;  /* 0x000000030000220c */ /* 0x000fe20003fa5270 */
[----:B------:R-:W-:Y:S01]  /*0dd0*/  NOP ;  /* 0x0000000000007918 */ /* 0x000fe20000000000 */
[----:B------:R-:W-:-:S02]  /*0de0*/  SEL R0, RZ, 0x1, !P0 ;  /* 0x00000001ff007807 */ /* 0x000fc40004000000 */
[----:B------:R-:W-:Y:S02]  /*0df0*/  @P2 SEL R13, RZ, 0x1, P5 ;  /* 0x00000001ff0d2807 */ /* 0x000fe40002800000 */
[----:B------:R-:W-:Y:S02]  /*0e00*/  SEL R7, R7, 0x2, P6 ;  /* 0x0000000207077807 */ /* 0x000fe40003000000 */
[----:B------:R-:W-:Y:S01]  /*0e10*/  LOP3.LUT R13, R13, R0, RZ, 0xc0, !PT ;  /* 0x000000000d0d7212 */ /* 0x000fe200078ec0ff */
[----:B------:R2:W1:Y:S01]  /*0e20*/  @!UP2 SYNCS.EXCH.64 URZ, [UR9+0x2e0], UR6 ;  /* 0x0002e006093fa5b2 */ /* 0x0004620008000100 */
[----:B------:R2:W4:Y:S01]  /*0e30*/  @!UP3 SYNCS.EXCH.64 URZ, [UR9+0x2e8], UR6 ;  /* 0x0002e806093fb5b2 */ /* 0x0005220008000100 */
[----:B------:R2:W0:Y:S01]  /*0e40*/  @!UP4 SYNCS.EXCH.64 URZ, [UR9+0x2f0], UR6 ;  /* 0x0002f006093fc5b2 */ /* 0x0004220008000100 */
[----:B------:R2:W0:Y:S01]  /*0e50*/  @!UP5 SYNCS.EXCH.64 URZ, [UR9+0x2f8], UR6 ;  /* 0x0002f806093fd5b2 */ /* 0x0004220008000100 */
[----:B------:R-:W-:Y:S01]  /*0e60*/  NOP ;  /* 0x0000000000007918 */ /* 0x000fe20000000000 */
[----:B--23--:R-:W-:Y:S05]  /*0e70*/  @!P3 BRA `(.L_x_4) ;  /* 0x000000000008b947 */ /* 0x00cfea0003800000 */
[----:B01--4-:R-:W-:Y:S01]  /*0e80*/  UCGABAR_ARV ;  /* 0x00000000000079c7 */ /* 0x013fe20008000000 */
[----:B------:R-:W-:Y:S05]  /*0e90*/  BRA `(.L_x_5) ;  /* 0x0000000000047947 */ /* 0x000fea0003800000 */
.L_x_4:
[----:B01--4-:R-:W-:Y:S01]  /*0ea0*/  NOP ;  /* 0x0000000000007918 */ /* 0x013fe20000000000 */
.L_x_5:
[----:B------:R-:W-:Y:S01]  /*0eb0*/  ULDC.64 UR4, c[0x0][0x598] ;  /* 0x0001660000047ab9 */ /* 0x000fe20000000a00 */
[----:B------:R-:W-:Y:S01]  /*0ec0*/  ULDC.64 UR20, c[0x0][0x208] ;  /* 0x0000820000147ab9 */ /* 0x000fe20000000a00 */
[----:B------:R-:W-:-:S04]  /*0ed0*/  ISETP.NE.U32.AND P0, PT, RZ, UR4, PT ;  /* 0x00000004ff007c0c */ /* 0x000fc8000bf05070 */
[----:B------:R-:W-:-:S13]  /*0ee0*/  ISETP.NE.AND.EX P0, PT, RZ, UR5, PT, P0 ;  /* 0x00000005ff007c0c */ /* 0x000fda000bf05300 */
[----:B------:R-:W-:Y:S05]  /*0ef0*/  @!P0 BRA `(.L_x_6) ;  /* 0x00000000001c8947 */ /* 0x000fea0003800000 */
[----:B------:R-:W0:Y:S02]  /*0f00*/  LDC.64 R2, c[0x0][0x598] ;  /* 0x00016600ff027b82 */ /* 0x000e240000000a00 */
[----:B0-----:R-:W2:Y:S02]  /*0f10*/  LDG.E.64 R2, desc[UR20][R2.64] ;  /* 0x0000001402027981 */ /* 0x001ea4000c1e1b00 */
[----:B--2---:R-:W-:-:S04]  /*0f20*/  ISETP.NE.U32.AND P0, PT, R2, RZ, PT ;  /* 0x000000ff0200720c */ /* 0x004fc80003f05070 */
[----:B------:R-:W-:-:S13]  /*0f30*/  ISETP.NE.AND.EX P0, PT, R3, RZ, PT, P0 ;  /* 0x000000ff0300720c */ /* 0x000fda0003f05300 */
[----:B------:R-:W-:Y:S05]  /*0f40*/  @!P0 BRA `(.L_x_6) ;  /* 0x0000000000088947 */ /* 0x000fea0003800000 */
[----:B------:R0:W5:Y:S01]  /*0f50*/  LD.E R14, desc[UR20][R2.64] ;  /* 0x00000014020e7980 */ /* 0x000162000c101900 */
[----:B------:R-:W-:Y:S05]  /*0f60*/  BRA `(.L_x_7) ;  /* 0x0000000000207947 */ /* 0x000fea0003800000 */
.L_x_6:
[----:B------:R-:W-:Y:S02]  /*0f70*/  ULDC.64 UR4, c[0x0][0x588] ;  /* 0x0001620000047ab9 */ /* 0x000fe40000000a00 */
[----:B------:R-:W-:-:S04]  /*0f80*/  ISETP.NE.U32.AND P0, PT, RZ, UR4, PT ;  /* 0x00000004ff007c0c */ /* 0x000fc8000bf05070 */
[----:B------:R-:W-:-:S13]  /*0f90*/  ISETP.NE.AND.EX P0, PT, RZ, UR5, PT, P0 ;  /* 0x00000005ff007c0c */ /* 0x000fda000bf05300 */
[----:B------:R-:W-:Y:S05]  /*0fa0*/  @!P0 BRA `(.L_x_8) ;  /* 0x00000000000c8947 */ /* 0x000fea0003800000 */
[----:B------:R-:W0:Y:S02]  /*0fb0*/  LDC.64 R14, c[0x0][0x588] ;  /* 0x00016200ff0e7b82 */ /* 0x000e240000000a00 */
[----:B0-----:R1:W5:Y:S01]  /*0fc0*/  LDG.E R14, desc[UR20][R14.64] ;  /* 0x000000140e0e7981 */ /* 0x001362000c1e1900 */
[----:B------:R-:W-:Y:S05]  /*0fd0*/  BRA `(.L_x_7) ;  /* 0x0000000000047947 */ /* 0x000fea0003800000 */
.L_x_8:
[----:B------:R-:W2:Y:S02]  /*0fe0*/  LDC R14, c[0x0][0x580] ;  /* 0x00016000ff0e7b82 */ /* 0x000ea40000000800 */
.L_x_7:
[----:B------:R-:W-:Y:S02]  /*0ff0*/  ULDC.64 UR4, c[0x0][0x5a0] ;  /* 0x0001680000047ab9 */ /* 0x000fe40000000a00 */
[----:B------:R-:W-:-:S04]  /*1000*/  ISETP.NE.U32.AND P0, PT, RZ, UR4, PT ;  /* 0x00000004ff007c0c */ /* 0x000fc8000bf05070 */
[----:B------:R-:W-:-:S13]  /*1010*/  ISETP.NE.AND.EX P0, PT, RZ, UR5, PT, P0 ;  /* 0x00000005ff007c0c */ /* 0x000fda000bf05300 */
[----:B------:R-:W-:Y:S05]  /*1020*/  @!P0 BRA `(.L_x_9) ;  /* 0x00000000001c8947 */ /* 0x000fea0003800000 */
[----:B0-----:R-:W0:Y:S02]  /*1030*/  LDC.64 R2, c[0x0][0x5a0] ;  /* 0x00016800ff027b82 */ /* 0x001e240000000a00 */
[----:B0-----:R-:W3:Y:S02]  /*1040*/  LDG.E.64 R2, desc[UR20][R2.64] ;  /* 0x0000001402027981 */ /* 0x001ee4000c1e1b00 */
[----:B---3--:R-:W-:-:S04]  /*1050*/  ISETP.NE.U32.AND P0, PT, R2, RZ, PT ;  /* 0x000000ff0200720c */ /* 0x008fc80003f05070 */
[----:B------:R-:W-:-:S13]  /*1060*/  ISETP.NE.AND.EX P0, PT, R3, RZ, PT, P0 ;  /* 0x000000ff0300720c */ /* 0x000fda0003f05300 */
[----:B------:R-:W-:Y:S05]  /*1070*/  @!P0 BRA `(.L_x_9) ;  /* 0x0000000000088947 */ /* 0x000fea0003800000 */
[----:B-1----:R0:W5:Y:S01]  /*1080*/  LD.E R15, desc[UR20][R2.64] ;  /* 0x00000014020f7980 */ /* 0x002162000c101900 */
[----:B------:R-:W-:Y:S05]  /*1090*/  BRA `(.L_x_10) ;  /* 0x0000000000207947 */ /* 0x000fea0003800000 */
.L_x_9:
[----:B------:R-:W-:Y:S02]  /*10a0*/  ULDC.64 UR4, c[0x0][0x590] ;  /* 0x0001640000047ab9 */ /* 0x000fe40000000a00 */
[----:B------:R-:W-:-:S04]  /*10b0*/  ISETP.NE.U32.AND P0, PT, RZ, UR4, PT ;  /* 0x00000004ff007c0c */ /* 0x000fc8000bf05070 */
[----:B------:R-:W-:-:S13]  /*10c0*/  ISETP.NE.AND.EX P0, PT, RZ, UR5, PT, P0 ;  /* 0x00000005ff007c0c */ /* 0x000fda000bf05300 */
[----:B------:R-:W-:Y:S05]  /*10d0*/  @!P0 BRA `(.L_x_11) ;  /* 0x00000000000c8947 */ /* 0x000fea0003800000 */
[----:B0-----:R-:W1:Y:S02]  /*10e0*/  LDC.64 R2, c[0x0][0x590] ;  /* 0x00016400ff027b82 */ /* 0x001e640000000a00 */
[----:B-1----:R1:W5:Y:S01]  /*10f0*/  LDG.E R15, desc[UR20][R2.64] ;  /* 0x00000014020f7981 */ /* 0x002362000c1e1900 */
[----:B------:R-:W-:Y:S05]  /*1100*/  BRA `(.L_x_10) ;  /* 0x0000000000047947 */ /* 0x000fea0003800000 */
.L_x_11:
[----:B-1----:R-:W3:Y:S02]  /*1110*/  LDC R15, c[0x0][0x584] ;  /* 0x00016100ff0f7b82 */ /* 0x002ee40000000800 */
.L_x_10:
[----:B------:R-:W4:Y:S01]  /*1120*/  LDC R0, c[0x0][0x65c] ;  /* 0x00019700ff007b82 */ /* 0x000f220000000800 */
[----:B------:R-:W-:Y:S01]  /*1130*/  ULDC UR8, c[0x0][0x28c] ;  /* 0x0000a30000087ab9 */ /* 0x000fe20000000800 */
[----:B------:R-:W-:Y:S01]  /*1140*/  ISETP.NE.AND P0, PT, R6, 0x2, PT ;  /* 0x000000020600780c */ /* 0x000fe20003f05270 */
[----:B------:R-:W-:Y:S01]  /*1150*/  UIADD3 UR8, UR8, 0x1f, URZ ;  /* 0x0000001f08087890 */ /* 0x000fe2000fffe03f */
[----:B------:R-:W-:Y:S01]  /*1160*/  IMAD.U32 R4, RZ, RZ, UR13 ;  /* 0x0000000dff047e24 */ /* 0x000fe2000f8e00ff */
[----:B------:R-:W-:Y:S01]  /*1170*/  UMOV UR5, URZ ;  /* 0x0000003f00057c82 */ /* 0x000fe20008000000 */
[----:B------:R-:W-:Y:S01]  /*1180*/  UMOV UR4, URZ ;  /* 0x0000003f00047c82 */ /* 0x000fe20008000000 */
[----:B------:R-:W-:-:S04]  /*1190*/  USHF.R.S32.HI UR9, URZ, 0x1f, UR8 ;  /* 0x0000001f3f097899 */ /* 0x000fc80008011408 */
[----:B------:R-:W-:Y:S01]  /*11a0*/  ULEA.HI UR9, UR9, UR8, URZ, 0x5 ;  /* 0x0000000809097291 */ /* 0x000fe2000f8f283f */
[----:B----4-:R-:W-:-:S13]  /*11b0*/  ISETP.NE.AND P2, PT, R0, 0x1, PT ;  /* 0x000000010000780c */ /* 0x010fda0003f45270 */
[----:B01----:R-:W0:Y:S01]  /*11c0*/  @P2 LDC R3, c[0x0][0x10] ;  /* 0x00000400ff032b82 */ /* 0x003e220000000800 */
[----:B------:R-:W-:Y:S02]  /*11d0*/  @P2 IMAD.MOV.U32 R17, RZ, RZ, RZ ;  /* 0x000000ffff112224 */ /* 0x000fe400078e00ff */
[----:B------:R-:W-:-:S05]  /*11e0*/  @P2 IMAD.MOV.U32 R5, RZ, RZ, RZ ;  /* 0x000000ffff052224 */ /* 0x000fca00078e00ff */
[----:B------:R-:W1:Y:S01]  /*11f0*/  @!P2 LDC R9, c[0x0][0xc] ;  /* 0x00000300ff09ab82 */ /* 0x000e620000000800 */
[----:B------:R-:W-:Y:S01]  /*1200*/  ULDC UR6, c[0x0][0xc] ;  /* 0x0000030000067ab9 */ /* 0x000fe20000000800 */
[----:B------:R-:W-:Y:S02]  /*1210*/  ULDC UR7, c[0x0][0x10] ;  /* 0x0000040000077ab9 */ /* 0x000fe40000000800 */
[----:B------:R-:W-:-:S04]  /*1220*/  UIMAD.WIDE.U32 UR6, UR6, UR7, URZ ;  /* 0x00000007060672a5 */ /* 0x000fc8000f8e003f */
[----:B------:R-:W4:Y:S01]  /*1230*/  LDC R8, c[0x0][0x14] ;  /* 0x00000500ff087b82 */ /* 0x000f220000000800 */
[----:B0-----:R-:W-:Y:S01]  /*1240*/  @P2 IMAD.WIDE.U32 R2, R3, UR13, R16 ;  /* 0x0000000d03022c25 */ /* 0x001fe2000f8e0010 */
[----:B------:R-:W-:-:S03]  /*1250*/  USHF.R.S32.HI UR13, URZ, 0x5, UR9 ;  /* 0x000000053f0d7899 */ /* 0x000fc60008011409 */
[----:B------:R-:W-:Y:S02]  /*1260*/  @P2 IMAD.IADD R3, R3, 0x1, R5 ;  /* 0x0000000103032824 */ /* 0x000fe400078e0205 */
[----:B------:R-:W-:Y:S02]  /*1270*/  IMAD.MOV.U32 R5, RZ, RZ, RZ ;  /* 0x000000ffff057224 */ /* 0x000fe400078e00ff */
[----:B-1----:R-:W-:-:S04]  /*1280*/  @!P2 IMAD.WIDE.U32 R4, R16, R9, R4 ;  /* 0x000000091004a225 */ /* 0x002fc800078e0004 */
[----:B------:R-:W-:Y:S02]  /*1290*/  @!P2 IMAD.MOV.U32 R2, RZ, RZ, R4 ;  /* 0x000000ffff02a224 */ /* 0x000fe400078e0004 */
[C---:B----4-:R-:W-:Y:S02]  /*12a0*/  IMAD R21, R8.reuse, UR7, RZ ;  /* 0x0000000708157c24 */ /* 0x050fe4000f8e02ff */
[----:B------:R-:W-:Y:S01]  /*12b0*/  IMAD.WIDE.U32 R8, R8, UR6, RZ ;  /* 0x0000000608087c25 */ /* 0x000fe2000f8e00ff */
[----:B------:R-:W-:-:S03]  /*12c0*/  ULDC.64 UR6, c[0x0][0x650] ;  /* 0x0001940000067ab9 */ /* 0x000fc60000000a00 */
[----:B------:R-:W-:Y:S02]  /*12d0*/  @!P2 IMAD.MOV.U32 R3, RZ, RZ, R5 ;  /* 0x000000ffff03a224 */ /* 0x000fe400078e0005 */
[----:B------:R-:W-:Y:S01]  /*12e0*/  IMAD.IADD R0, R9, 0x1, R21 ;  /* 0x0000000109007824 */ /* 0x000fe200078e0215 */
[----:B------:R-:W-:Y:S06]  /*12f0*/  @P0 BRA `(.L_x_12) ;  /* 0x0000000000280947 */ /* 0x000fec0003800000 */
[----:B------:R-:W-:Y:S01]  /*1300*/  UIMAD.WIDE.U32 UR4, UR13, 0x6c16c16d, URZ ;  /* 0x6c16c16d0d0478a5 */ /* 0x000fe2000f8e003f */
[----:B------:R-:W-:Y:S01]  /*1310*/  IADD3 R2, P0, R2, R8, RZ ;  /* 0x0000000802027210 */ /* 0x000fe20007f1e0ff */
[----:B------:R-:W-:Y:S02]  /*1320*/  UISETP.GE.U32.AND UP0, UPT, UR13, 0x2d, UPT ;  /* 0x0000002d0d00788c */ /* 0x000fe4000bf06070 */
[----:B------:R-:W-:Y:S02]  /*1330*/  UIADD3 UR4, -UR5, UR13, URZ ;  /* 0x0000000d05047290 */ /* 0x000fe4000fffe13f */
[----:B------:R-:W-:Y:S02]  /*1340*/  IMAD.X R3, R0, 0x1, R3, P0 ;  /* 0x0000000100037824 */ /* 0x000fe400000e0603 */
[----:B------:R-:W-:-:S04]  /*1350*/  ULEA.HI UR4, UR4, UR5, URZ, 0x1f ;  /* 0x0000000504047291 */ /* 0x000fc8000f8ff83f */
[----:B------:R-:W-:-:S03]  /*1360*/  USHF.R.U32.HI UR5, URZ, 0x5, UR4 ;  /* 0x000000053f057899 */ /* 0x000fc60008011604 */
[----:B------:R-:W-:Y:S01]  /*1370*/  UMOV UR4, URZ ;  /* 0x0000003f00047c82 */ /* 0x000fe20008000000 */
[----:B------:R-:W-:Y:S02]  /*1380*/  @UP0 ULOP3.LUT UR4, UR5, 0x1, URZ, 0xc0, !UPT ;  /* 0x0000000105040892 */ /* 0x000fe4000f8ec03f */
[----:B------:R-:W-:-:S12]  /*1390*/  UIMAD UR5, UR5, -0x2d, UR13 ;  /* 0xffffffd3050578a4 */ /* 0x000fd8000f8e020d */
.L_x_12:
[----:B------:R-:W-:Y:S01]  /*13a0*/  ISETP.GE.U32.AND P0, PT, R2, UR6, PT ;  /* 0x0000000602007c0c */ /* 0x000fe2000bf06070 */
[----:B------:R-:W-:Y:S01]  /*13b0*/  IMAD.MOV.U32 R6, RZ, RZ, -0x1 ;  /* 0xffffffffff067424 */ /* 0x000fe200078e00ff */
[----:B------:R-:W-:Y:S01]  /*13c0*/  PRMT R20, RZ, 0x7610, R20 ;  /* 0x00007610ff147816 */ /* 0x000fe20000000014 */
[----:B------:R-:W-:Y:S01]  /*13d0*/  IMAD.MOV.U32 R5, RZ, RZ, -0x1 ;  /* 0xffffffffff057424 */ /* 0x000fe200078e00ff */
[----:B------:R-:W-:Y:S01]  /*13e0*/  ISETP.GE.U32.AND.EX P0, PT, R3, UR7, PT, P0 ;  /* 0x0000000703007c0c */ /* 0x000fe2000bf06100 */
[----:B------:R-:W-:-:S12]  /*13f0*/  IMAD.MOV.U32 R4, RZ, RZ, -0x1 ;  /* 0xffffffffff047424 */ /* 0x000fd800078e00ff */
[----:B------:R-:W-:Y:S05]  /*1400*/  @P0 BRA `(.L_x_13) ;  /* 0x0000000400240947 */ /* 0x000fea0003800000 */
[----:B------:R-:W0:Y:S01]  /*1410*/  LDC.64 R30, c[0x0][0x628] ;  /* 0x00018a00ff1e7b82 */ /* 0x000e220000000a00 */
[----:B------:R-:W-:Y:S02]  /*1420*/  IMAD.MOV.U32 R4, RZ, RZ, R2 ;  /* 0x000000ffff047224 */ /* 0x000fe400078e0002 */
[----:B------:R-:W-:-:S05]  /*1430*/  IMAD.MOV.U32 R5, RZ, RZ, R3 ;  /* 0x000000ffff057224 */ /* 0x000fca00078e0003 */
[----:B------:R-:W1:Y:S08]  /*1440*/  LDC R6, c[0x0][0x630] ;  /* 0x00018c00ff067b82 */ /* 0x000e700000000800 */
[----:B------:R-:W4:Y:S01]  /*1450*/  LDC.64 R32, c[0x0][0x620] ;  /* 0x00018800ff207b82 */ /* 0x000f220000000a00 */
[----:B0-----:R-:W-:-:S04]  /*1460*/  ISETP.NE.U32.AND P0, PT, R30, RZ, PT ;  /* 0x000000ff1e00720c */ /* 0x001fc80003f05070 */
[----:B------:R-:W-:-:S13]  /*1470*/  ISETP.NE.AND.EX P0, PT, R31, RZ, PT, P0 ;  /* 0x000000ff1f00720c */ /* 0x000fda0003f05300 */
[----:B-1--4-:R-:W-:Y:S05]  /*1480*/  @!P0 BRA `(.L_x_14) ;  /* 0x0000000000288947 */ /* 0x012fea0003800000 */
[----:B------:R-:W0:Y:S02]  /*1490*/  LDC R23, c[0x0][0x634] ;  /* 0x00018d00ff177b82 */ /* 0x000e240000000800 */
[----:B0-----:R-:W-:-:S05]  /*14a0*/  IADD3 R23, P0, R2, R23, RZ ;  /* 0x0000001702177210 */ /* 0x001fca0007f1e0ff */
[----:B------:R-:W-:-:S04]  /*14b0*/  IMAD.X R29, RZ, RZ, R3, P0 ;  /* 0x000000ffff1d7224 */ /* 0x000fc800000e0603 */
[----:B------:R-:W-:-:S04]  /*14c0*/  IMAD.WIDE.U32 R4, R29, R30, RZ ;  /* 0x0000001e1d047225 */ /* 0x000fc800078e00ff */
[----:B------:R-:W-:-:S04]  /*14d0*/  IMAD.WIDE.U32 R20, P0, R23, R31, R4 ;  /* 0x0000001f17147225 */ /* 0x000fc80007800004 */
[----:B------:R-:W-:-:S04]  /*14e0*/  IMAD.WIDE.U32 R4, R23, R30, RZ ;  /* 0x0000001e17047225 */ /* 0x000fc800078e00ff */
[----:B------:R-:W-:Y:S01]  /*14f0*/  IMAD.X R23, RZ, RZ, RZ, P0 ;  /* 0x000000ffff177224 */ /* 0x000fe200000e06ff */
[----:B------:R-:W-:Y:S01]  /*1500*/  IADD3 RZ, P0, R5, R20, RZ ;  /* 0x0000001405ff7210 */ /* 0x000fe20007f1e0ff */
[----:B------:R-:W-:-:S04]  /*1510*/  IMAD.MOV.U32 R22, RZ, RZ, R21 ;  /* 0x000000ffff167224 */ /* 0x000fc800078e0015 */
[----:B------:R-:W-:-:S08]  /*1520*/  IMAD.WIDE.U32.X R4, R29, R31, R22, P0 ;  /* 0x0000001f1d047225 */ /* 0x000fd000000e0416 */
.L_x_14:
[----:B------:R-:W0:Y:S01]  /*1530*/  LDC.64 R34, c[0x0][0x640] ;  /* 0x00019000ff227b82 */ /* 0x000e220000000a00 */
[-CC-:B------:R-:W-:Y:S01]  /*1540*/  SHF.R.U64 R36, R4, R6.reuse, R5.reuse ;  /* 0x0000000604247219 */ /* 0x180fe20000001205 */
[----:B------:R-:W-:Y:S01]  /*1550*/  IMAD.MOV.U32 R39, RZ, RZ, 0x1 ;  /* 0x00000001ff277424 */ /* 0x000fe200078e00ff */
[----:B------:R-:W-:Y:S02]  /*1560*/  SHF.R.U32.HI R4, RZ, R6, R5 ;  /* 0x00000006ff047219 */ /* 0x000fe40000011605 */
[----:B------:R-:W-:-:S03]  /*1570*/  IADD3 R21, P0, RZ, -R36, RZ ;  /* 0x80000024ff157210 */ /* 0x000fc60007f1e0ff */
[----:B------:R-:W1:Y:S02]  /*1580*/  LDC R20, c[0x0][0x618] ;  /* 0x00018600ff147b82 */ /* 0x000e640000000800 */
[----:B------:R-:W-:-:S04]  /*1590*/  IMAD.X R5, RZ, RZ, ~R4, P0 ;  /* 0x000000ffff057224 */ /* 0x000fc800000e0e04 */
[-C--:B------:R-:W-:Y:S02]  /*15a0*/  IMAD R6, R5, R32.reuse, RZ ;  /* 0x0000002005067224 */ /* 0x080fe400078e02ff */
[----:B------:R-:W4:Y:S01]  /*15b0*/  LDC R23, c[0x0][0x608] ;  /* 0x00018200ff177b82 */ /* 0x000f220000000800 */
[----:B------:R-:W-:-:S04]  /*15c0*/  IMAD.WIDE.U32 R4, R21, R32, R2 ;  /* 0x0000002015047225 */ /* 0x000fc800078e0002 */
[----:B------:R-:W-:-:S03]  /*15d0*/  IMAD R21, R21, R33, R6 ;  /* 0x0000002115157224 */ /* 0x000fc600078e0206 */
[----:B------:R-:W2:Y:S01]  /*15e0*/  LDC R26, c[0x0][0x658] ;  /* 0x00019600ff1a7b82 */ /* 0x000ea20000000800 */
[----:B------:R-:W-:Y:S01]  /*15f0*/  IMAD.IADD R5, R5, 0x1, R21 ;  /* 0x0000000105057824 */ /* 0x000fe200078e0215 */
[----:B0-----:R-:W-:Y:S01]  /*1600*/  ISETP.NE.U32.AND P0, PT, R34, RZ, PT ;  /* 0x000000ff2200720c */ /* 0x001fe20003f05070 */
[----:B------:R-:W-:-:S03]  /*1610*/  IMAD.MOV.U32 R21, RZ, RZ, -0x1 ;  /* 0xffffffffff157424 */ /* 0x000fc600078e00ff */
[----:B------:R-:W-:Y:S02]  /*1620*/  ISETP.NE.AND.EX P0, PT, R35, RZ, PT, P0 ;  /* 0x000000ff2300720c */ /* 0x000fe40003f05300 */
[----:B------:R-:W0:Y:S01]  /*1630*/  LDC R33, c[0x0][0x600] ;  /* 0x00018000ff217b82 */ /* 0x000e220000000800 */
[-CC-:B-1----:R-:W-:Y:S02]  /*1640*/  SHF.R.U64 R31, R4, R20.reuse, R5.reuse ;  /* 0x00000014041f7219 */ /* 0x182fe40000001205 */
[----:B------:R-:W-:-:S05]  /*1650*/  SHF.R.U32.HI R4, RZ, R20, R5 ;  /* 0x00000014ff047219 */ /* 0x000fca0000011605 */
[----:B------:R-:W1:Y:S01]  /*1660*/  LDC R28, c[0x0][0x648] ;  /* 0x00019200ff1c7b82 */ /* 0x000e620000000800 */
[-CC-:B----4-:R-:W-:Y:S02]  /*1670*/  SHF.R.U64 R41, R31, R23.reuse, R4.reuse ;  /* 0x000000171f297219 */ /* 0x190fe40000001204 */
[----:B------:R-:W-:-:S05]  /*1680*/  SHF.R.U32.HI R5, RZ, R23, R4 ;  /* 0x00000017ff057219 */ /* 0x000fca0000011604 */
[----:B------:R-:W4:Y:S01]  /*1690*/  LDC R37, c[0x0][0x638] ;  /* 0x00018e00ff257b82 */ /* 0x000f220000000800 */
[-C--:B--2---:R-:W-:Y:S02]  /*16a0*/  SHF.L.U32 R4, R21, R26.reuse, RZ ;  /* 0x0000001a15047219 */ /* 0x084fe400000006ff */
[--C-:B------:R-:W-:Y:S02]  /*16b0*/  SHF.R.U64 R32, R41, R26, R5.reuse ;  /* 0x0000001a29207219 */ /* 0x100fe40000001205 */
[----:B------:R-:W-:Y:S02]  /*16c0*/  LOP3.LUT R6, RZ, R4, RZ, 0x33, !PT ;  /* 0x00000004ff067212 */ /* 0x000fe400078e33ff */
[----:B------:R-:W-:Y:S01]  /*16d0*/  SHF.R.U32.HI R5, RZ, R26, R5 ;  /* 0x0000001aff057219 */ /* 0x000fe20000011605 */
[----:B------:R-:W2:Y:S01]  /*16e0*/  LDC R30, c[0x0][0x610] ;  /* 0x00018400ff1e7b82 */ /* 0x000ea20000000800 */
[----:B------:R-:W-:Y:S01]  /*16f0*/  IMAD.MOV.U32 R4, RZ, RZ, R32 ;  /* 0x000000ffff047224 */ /* 0x000fe200078e0020 */
[----:B------:R-:W-:Y:S06]  /*1700*/  @!P0 BRA `(.L_x_15) ;  /* 0x0000000000288947 */ /* 0x000fec0003800000 */
[----:B------:R-:W3:Y:S02]  /*1710*/  LDC R23, c[0x0][0x64c] ;  /* 0x00019300ff177b82 */ /* 0x000ee40000000800 */
[----:B---3--:R-:W-:-:S05]  /*1720*/  IADD3 R23, P0, R32, R23, RZ ;  /* 0x0000001720177210 */ /* 0x008fca0007f1e0ff */
        /* <DEDUP_REMOVED lines=8> */
.L_x_15:
[----:B-1----:R-:W-:Y:S01]  /*17b0*/  SHF.R.U64 R17, R4, R28, R5 ;  /* 0x0000001c04117219 */ /* 0x002fe20000001205 */
[----:B------:R-:W-:Y:S01]  /*17c0*/  @P2 IMAD R25, R27, R24, R16 ;  /* 0x000000181b192224 */ /* 0x000fe200078e0210 */
[----:B------:R-:W-:Y:S02]  /*17d0*/  SHF.L.U32 R4, R39, R26, RZ ;  /* 0x0000001a27047219 */ /* 0x000fe400000006ff */
[----:B------:R-:W-:Y:S01]  /*17e0*/  LOP3.LUT R5, R41, R6, RZ, 0xc0, !PT ;  /* 0x0000000629057212 */ /* 0x000fe200078ec0ff */
[----:B0-----:R-:W-:Y:S02]  /*17f0*/  VIADD R6, R33, 0xffffffff ;  /* 0xffffffff21067836 */ /* 0x001fe40000000000 */
[----:B------:R-:W-:Y:S02]  /*1800*/  IMAD.MOV R20, RZ, RZ, -R17 ;  /* 0x000000ffff147224 */ /* 0x000fe400078e0a11 */
[----:B------:R-:W-:Y:S01]  /*1810*/  IMAD R16, R4, R17, R5 ;  /* 0x0000001104107224 */ /* 0x000fe200078e0205 */
[----:B------:R-:W-:Y:S01]  /*1820*/  LOP3.LUT R17, R31, R6, RZ, 0xc0, !PT ;  /* 0x000000061f117212 */ /* 0x000fe200078ec0ff */
[----:B----4-:R-:W-:-:S02]  /*1830*/  IMAD R4, R20, R37, R32 ;  /* 0x0000002514047224 */ /* 0x010fc400078e0220 */
[----:B--2---:R-:W-:Y:S02]  /*1840*/  IMAD R6, R16, R30, R25 ;  /* 0x0000001e10067224 */ /* 0x004fe400078e0219 */
[----:B------:R-:W-:Y:S02]  /*1850*/  IMAD R17, R4, R33, R17 ;  /* 0x0000002104117224 */ /* 0x000fe400078e0211 */
[----:B------:R-:W-:Y:S02]  /*1860*/  IMAD.MOV.U32 R20, RZ, RZ, 0x1 ;  /* 0x00000001ff147424 */ /* 0x000fe400078e00ff */
[----:B------:R-:W-:Y:S01]  /*1870*/  IMAD.MOV.U32 R4, RZ, RZ, R36 ;  /* 0x000000ffff047224 */ /* 0x000fe200078e0024 */
[----:B------:R-:W-:Y:S02]  /*1880*/  SEL R5, R17, R6, !P2 ;  /* 0x0000000611057207 */ /* 0x000fe40005000000 */
[----:B------:R-:W-:-:S07]  /*1890*/  SEL R6, R6, R17, !P2 ;  /* 0x0000001106067207 */ /* 0x000fce0005000000 */
.L_x_13:
[----:B------:R-:W-:Y:S05]  /*18a0*/  @!P3 BRA `(.L_x_16) ;  /* 0x00000000000cb947 */ /* 0x000fea0003800000 */
[----:B------:R-:W-:Y:S01]  /*18b0*/  UCGABAR_WAIT ;  /* 0x0000000000007dc7 */ /* 0x000fe20008000000 */
[----:B------:R-:W-:Y:S01]  /*18c0*/  CCTL.IVALL ;  /* 0x00000000ff00798f */ /* 0x000fe20002000000 */
[----:B------:R-:W-:Y:S05]  /*18d0*/  BRA `(.L_x_17) ;  /* 0x0000000000047947 */ /* 0x000fea0003800000 */
.L_x_16:
[----:B------:R-:W-:Y:S06]  /*18e0*/  BAR.SYNC.DEFER_BLOCKING 0x0 ;  /* 0x0000000000007b1d */ /* 0x000fec0000010000 */
.L_x_17:
[----:B------:R-:W-:Y:S05]  /*18f0*/  @!P4 BRA `(.L_x_18) ;  /* 0x0000005400ecc947 */ /* 0x000fea0003800000 */
[----:B------:R-:W-:-:S13]  /*1900*/  ISETP.GT.U32.AND P0, PT, R38, 0x1, PT ;  /* 0x000000012600780c */ /* 0x000fda0003f04070 */
[----:B------:R-:W-:Y:S05]  /*1910*/  @P0 EXIT ;  /* 0x000000000000094d */ /* 0x000fea0003800000 */
.L_x_19:
[----:B------:R-:W-:-:S08]  /*1920*/  NOP ;  /* 0x0000000000007918 */ /* 0x000fd00000000000 */
[----:B------:R-:W0:Y:S02]  /*1930*/  USETMAXREG.TRY_ALLOC.CTAPOOL UP0, 0xe8 ;  /* 0x000000e8000079c8 */ /* 0x000e240008000600 */
[----:B0-----:R-:W-:-:S13]  /*1940*/  PLOP3.LUT P0, PT, PT, PT, UP0, 0x80, 0x0 ;  /* 0x000000000000781c */ /* 0x001fda0003f0f008 */
[----:B------:R-:W-:Y:S05]  /*1950*/  @!P0 BRA `(.L_x_19) ;  /* 0xfffffffc00f08947 */ /* 0x000fea000383ffff */
[----:B------:R-:W-:-:S13]  /*1960*/  LOP3.LUT P0, RZ, R20, 0xff, RZ, 0xc0, !PT ;  /* 0x000000ff14ff7812 */ /* 0x000fda000780c0ff */
[----:B------:R-:W-:Y:S05]  /*1970*/  @!P0 EXIT ;  /* 0x000000000000894d */ /* 0x000fea0003800000 */
[----:B------:R-:W0:Y:S01]  /*1980*/  S2UR UR6, SR_CgaCtaId ;  /* 0x00000000000679c3 */ /* 0x000e220000008800 */
[CC--:B------:R-:W-:Y:S01]  /*1990*/  LEA.HI R11, R19.reuse, R10.reuse, RZ, 0x2 ;  /* 0x0000000a130b7211 */ /* 0x0c0fe200078f10ff */
[----:B------:R-:W-:Y:S01]  /*19a0*/  UIADD3 UR7, UR11, -0x1, URZ ;  /* 0xffffffff0b077890 */ /* 0x000fe2000fffe03f */
[----:B------:R-:W-:Y:S01]  /*19b0*/  LEA.HI R19, R19, R10, RZ, 0x5 ;  /* 0x0000000a13137211 */ /* 0x000fe200078f28ff */
[----:B------:R-:W-:Y:S01]  /*19c0*/  UMOV UR9, 0x400 ;  /* 0x0000040000097882 */ /* 0x000fe20000000000 */
[--C-:B------:R-:W-:Y:S01]  /*19d0*/  SHF.R.S32.HI R16, RZ, 0x2, R11.reuse ;  /* 0x00000002ff107819 */ /* 0x100fe2000001140b */
[----:B------:R-:W-:Y:S01]  /*19e0*/  UISETP.LT.AND UP0, UPT, UR13, 0x1, UPT ;  /* 0x000000010d00788c */ /* 0x000fe2000bf01270 */
[----:B------:R-:W-:Y:S01]  /*19f0*/  SHF.R.S32.HI R17, RZ, 0x1f, R11 ;  /* 0x0000001fff117819 */ /* 0x000fe2000001140b */
[----:B------:R-:W-:Y:S01]  /*1a00*/  USHF.L.U32 UR15, UR13, 0x1, URZ ;  /* 0x000000010d0f7899 */ /* 0x000fe2000800063f */
[----:B------:R-:W-:Y:S01]  /*1a10*/  SHF.R.S32.HI R19, RZ, 0x5, R19 ;  /* 0x00000005ff137819 */ /* 0x000fe20000011413 */
[----:B------:R-:W-:Y:S01]  /*1a20*/  USEL UR10, UR13, 0x1, UP0 ;  /* 0x000000010d0a7887 */ /* 0x000fe20008000000 */
[----:B------:R-:W-:Y:S01]  /*1a30*/  LEA.HI R17, R17, R16, RZ, 0x3 ;  /* 0x0000001011117211 */ /* 0x000fe200078f18ff */
[----:B------:R-:W-:Y:S01]  /*1a40*/  UISETP.NE.AND UP0, UPT, UR7, URZ, UPT ;  /* 0x0000003f0700728c */ /* 0x000fe2000bf05270 */
[----:B------:R-:W-:Y:S01]  /*1a50*/  LOP3.LUT R11, R11, 0xfffffffc, RZ, 0xc0, !PT ;  /* 0xfffffffc0b0b7812 */ /* 0x000fe200078ec0ff */
[----:B------:R-:W-:Y:S01]  /*1a60*/  UIADD3 UR10, -UR10, UR13, URZ ;  /* 0x0000000d0a0a7290 */ /* 0x000fe2000fffe13f */
[----:B------:R-:W-:-:S02]  /*1a70*/  LOP3.LUT R17, R17, 0xfffffff8, RZ, 0xc0, !PT ;  /* 0xfffffff811117812 */ /* 0x000fc400078ec0ff */
[----:B------:R-:W-:Y:S01]  /*1a80*/  LOP3.LUT R118, R7, 0x1, RZ, 0xfc, !PT ;  /* 0x0000000107767812 */ /* 0x000fe200078efcff */
[----:B------:R-:W-:Y:S02]  /*1a90*/  IMAD.IADD R20, R10, 0x1, -R11 ;  /* 0x000000010a147824 */ /* 0x000fe400078e0a0b */
[----:B------:R-:W-:Y:S01]  /*1aa0*/  IMAD.IADD R16, R16, 0x1, -R17 ;  /* 0x0000000110107824 */ /* 0x000fe200078e0a11 */
[----:B0-----:R-:W-:-:S04]  /*1ab0*/  ULEA UR9, UR6, UR9, 0x18 ;  /* 0x0000000906097291 */ /* 0x001fc8000f8ec03f */
[--C-:B------:R-:W-:Y:S01]  /*1ac0*/  SHF.R.S32.HI R17, RZ, 0x1f, R16.reuse ;  /* 0x0000001fff117819 */ /* 0x100fe20000011410 */
[----:B------:R-:W-:Y:S01]  /*1ad0*/  USHF.L.U32 UR6, UR7, 0x3, URZ ;  /* 0x0000000307067899 */ /* 0x000fe2000800063f */
[C-C-:B------:R-:W-:Y:S01]  /*1ae0*/  IMAD R21, R19.reuse, -0x10, -R16.reuse ;  /* 0xfffffff013157824 */ /* 0x140fe200078e0a10 */
[----:B------:R-:W-:Y:S02]  /*1af0*/  USEL UR7, URZ, 0x1, UP0 ;  /* 0x000000013f077887 */ /* 0x000fe40008000000 */
[----:B------:R-:W-:Y:S01]  /*1b00*/  ULOP3.LUT UR6, UR6, 0x8, URZ, 0xc0, !UPT ;  /* 0x0000000806067892 */ /* 0x000fe2000f8ec03f */
[----:B------:R-:W-:Y:S01]  /*1b10*/  IMAD.WIDE R10, R19, 0x10, R16 ;  /* 0x00000010130a7825 */ /* 0x000fe200078e0210 */
[----:B------:R-:W-:Y:S02]  /*1b20*/  UIADD3 UR22, UR9, 0x2e0, URZ ;  /* 0x000002e009167890 */ /* 0x000fe4000fffe03f */
[----:B------:R-:W-:Y:S01]  /*1b30*/  ULOP3.LUT UR23, UR6, 0x8, URZ, 0x3c, !UPT ;  /* 0x0000000806177892 */ /* 0x000fe2000f8e3c3f */
[----:B------:R-:W-:Y:S01]  /*1b40*/  IMAD.U32 R119, RZ, RZ, UR7 ;  /* 0x00000007ff777e24 */ /* 0x000fe2000f8e00ff */
[----:B------:R-:W-:-:S02]  /*1b50*/  ULOP3.LUT UR12, UR6, 0x18, URZ, 0x3c, !UPT ;  /* 0x00000018060c7892 */ /* 0x000fc4000f8e3c3f */
[----:B------:R-:W-:Y:S01]  /*1b60*/  ULEA UR11, UR11, UR22, 0x3 ;  /* 0x000000160b0b7291 */ /* 0x000fe2000f8e183f */
[----:B------:R-:W-:Y:S02]  /*1b70*/  ULDC UR6, c[0x0][0x284] ;  /* 0x0000a10000067ab9 */ /* 0x000fe40000000800 */
[----:B------:R-:W-:-:S09]  /*1b80*/  VIADD R21, R21, UR6 ;  /* 0x0000000615157c36 */ /* 0x000fd20008000000 */
.L_x_144:
[----:B------:R-:W-:Y:S01]  /*1b90*/  SHF.L.U32 R16, R119, 0x1f, RZ ;  /* 0x0000001f77107819 */ /* 0x000fe200000006ff */
[----:B------:R-:W0:Y:S01]  /*1ba0*/  LDC R17, c[0x0][0x28c] ;  /* 0x0000a300ff117b82 */ /* 0x000e220000000800 */
[----:B------:R-:W-:Y:S01]  /*1bb0*/  UMOV UR6, URZ ;  /* 0x0000003f00067c82 */ /* 0x000fe20008000000 */
[----:B------:R-:W-:Y:S01]  /*1bc0*/  UMOV UR14, UR5 ;  /* 0x00000005000e7c82 */ /* 0x000fe20008000000 */
[----:B-1----:R-:W1:Y:S01]  /*1bd0*/  SYNCS.PHASECHK.TRANS64.TRYWAIT P0, [UR11+-0x8], R16 ;  /* 0xfffff810ff0075a7 */ /* 0x002e62000800014b */
[----:B0-----:R-:W-:Y:S01]  /*1be0*/  ISETP.GE.AND P1, PT, R17, 0x1, PT ;  /* 0x000000011100780c */ /* 0x001fe20003f26270 */
[----:B-1-34-:R-:W-:-:S12]  /*1bf0*/  @!P0 BRA `(.L_x_20) ;  /* 0x0000007800f08947 */ /* 0x01afd80003800000 */
.L_x_207:
[----:B------:R-:W-:Y:S01]  /*1c00*/  UMOV UR7, URZ ;  /* 0x0000003f00077c82 */ /* 0x000fe20008000000 */
[----:B------:R-:W-:Y:S01]  /*1c10*/  UMOV UR8, URZ ;  /* 0x0000003f00087c82 */ /* 0x000fe20008000000 */
[----:B------:R-:W-:Y:S02]  /*1c20*/  CS2R R22, SRZ ;  /* 0x0000000000167805 */ /* 0x000fe4000001ff00 */
[----:B------:R-:W-:Y:S02]  /*1c30*/  CS2R R72, SRZ ;  /* 0x0000000000487805 */ /* 0x000fe4000001ff00 */
[----:B------:R-:W-:Y:S02]  /*1c40*/  CS2R R74, SRZ ;  /* 0x00000000004a7805 */ /* 0x000fe4000001ff00 */
[----:B------:R-:W-:Y:S02]  /*1c50*/  CS2R R76, SRZ ;  /* 0x00000000004c7805 */ /* 0x000fe4000001ff00 */
[----:B------:R-:W-:-:S02]  /*1c60*/  CS2R R78, SRZ ;  /* 0x00000000004e7805 */ /* 0x000fc4000001ff00 */
[----:B------:R-:W-:Y:S02]  /*1c70*/  CS2R R80, SRZ ;  /* 0x0000000000507805 */ /* 0x000fe4000001ff00 */
        /* <DEDUP_REMOVED lines=17> */
[----:B------:R-:W-:Y:S01]  /*1d90*/  CS2R R116, SRZ ;  /* 0x0000000000747805 */ /* 0x000fe2000001ff00 */
[----:B------:R-:W-:Y:S01]  /*1da0*/  IMAD.U32 R120, RZ, RZ, UR4 ;  /* 0x00000004ff787e24 */ /* 0x000fe2000f8e00ff */
        /* <DEDUP_REMOVED lines=24> */
[----:B------:R-:W-:Y:S06]  /*1f30*/  @!P1 BRA `(.L_x_21) ;  /* 0x0000000400c49947 */ /* 0x000fec0003800000 */
[----:B------:R-:W-:-:S13]  /*1f40*/  ISETP.NE.AND P1, PT, R118, 0x3, PT ;  /* 0x000000037600780c */ /* 0x000fda0003f25270 */
[----:B------:R-:W-:Y:S05]  /*1f50*/  @!P1 BRA `(.L_x_22) ;  /* 0x0000000000049947 */ /* 0x000fea0003800000 */
[----:B------:R-:W-:Y:S01]  /*1f60*/  BPT.TRAP 0x1 ;  /* 0x000000040000795c */ /* 0x000fe20000300000 */
.L_x_22:
[----:B------:R-:W-:Y:S01]  /*1f70*/  ULEA UR6, UR5, UR9, 0x3 ;  /* 0x0000000905067291 */ /* 0x000fe2000f8e183f */
[----:B0-----:R-:W-:-:S05]  /*1f80*/  IMAD.U32 R16, RZ, RZ, UR4 ;  /* 0x00000004ff107e24 */ /* 0x001fca000f8e00ff */
[----:B------:R-:W-:-:S04]  /*1f90*/  SHF.L.U32 R16, R16, 0x1f, RZ ;  /* 0x0000001f10107819 */ /* 0x000fc800000006ff */
[----:B------:R0:W1:Y:S01]  /*1fa0*/  SYNCS.PHASECHK.TRANS64.TRYWAIT P0, [UR6], R16 ;  /* 0x00000010ff0075a7 */ /* 0x0000620008000146 */
[----:B------:R-:W-:Y:S05]  /*1fb0*/  @!P1 BRA `(.L_x_23) ;  /* 0x0000000000049947 */ /* 0x000fea0003800000 */
[----:B------:R-:W-:Y:S01]  /*1fc0*/  BPT.TRAP 0x1 ;  /* 0x000000040000795c */ /* 0x000fe20000300000 */
.L_x_23:
[----:B-1----:R-:W-:Y:S05]  /*1fd0*/  @P0 BRA `(.L_x_24) ;  /* 0x0000000000080947 */ /* 0x002fea0003800000 */
[----:B------:R-:W1:Y:S02]  /*1fe0*/  SYNCS.PHASECHK.TRANS64.TRYWAIT P0, [UR6], R16 ;  /* 0x00000010ff0075a7 */ /* 0x000e640008000146 */
[----:B-1----:R-:W-:Y:S05]  /*1ff0*/  @!P0 BRA `(.L_x_25) ;  /* 0x0000007800088947 */ /* 0x002fea0003800000 */
.L_x_24:
[----:B------:R-:W-:Y:S01]  /*2000*/  UIADD3 UR7, UR9, 0x16c00, URZ ;  /* 0x00016c0009077890 */ /* 0x000fe2000fffe03f */
[----:B------:R-:W-:Y:S01]  /*2010*/  WARPGROUP.ARRIVE ;  /* 0x00000000000079c5 */ /* 0x000fe20000000000 */
[----:B------:R-:W-:Y:S01]  /*2020*/  UIADD3 UR6, UR9, 0x400, URZ ;  /* 0x0000040009067890 */ /* 0x000fe2000fffe03f */
[----:B------:R-:W-:Y:S01]  /*2030*/  CS2R R22, SRZ ;  /* 0x0000000000167805 */ /* 0x000fe2000001ff00 */
[----:B------:R-:W-:Y:S01]  /*2040*/  USHF.R.U32.HI UR7, URZ, 0x4, UR7 ;  /* 0x000000043f077899 */ /* 0x000fe20008011607 */
[----:B------:R-:W-:Y:S01]  /*2050*/  CS2R R72, SRZ ;  /* 0x0000000000487805 */ /* 0x000fe2000001ff00 */
[----:B------:R-:W-:Y:S01]  /*2060*/  USHF.R.U32.HI UR6, URZ, 0x4, UR6 ;  /* 0x000000043f067899 */ /* 0x000fe20008011606 */
[----:B------:R-:W-:Y:S01]  /*2070*/  CS2R R74, SRZ ;  /* 0x00000000004a7805 */ /* 0x000fe2000001ff00 */
[----:B------:R-:W-:Y:S01]  /*2080*/  ULOP3.LUT UR7, UR7, 0x3fff, URZ, 0xc0, !UPT ;  /* 0x00003fff07077892 */ /* 0x000fe2000f8ec03f */
[----:B------:R-:W-:Y:S01]  /*2090*/  CS2R R76, SRZ ;  /* 0x00000000004c7805 */ /* 0x000fe2000001ff00 */
[----:B------:R-:W-:Y:S01]  /*20a0*/  ULOP3.LUT UR6, UR6, 0x3fff, URZ, 0xc0, !UPT ;  /* 0x00003fff06067892 */ /* 0x000fe2000f8ec03f */
[----:B------:R-:W-:Y:S01]  /*20b0*/  CS2R R78, SRZ ;  /* 0x00000000004e7805 */ /* 0x000fe2000001ff00 */
[----:B------:R-:W-:Y:S01]  /*20c0*/  ULOP3.LUT UR7, UR7, 0x10000, URZ, 0xfc, !UPT ;  /* 0x0001000007077892 */ /* 0x000fe2000f8efc3f */
[----:B------:R-:W-:Y:S01]  /*20d0*/  CS2R R80, SRZ ;  /* 0x0000000000507805 */ /* 0x000fe2000001ff00 */
[----:B------:R-:W-:Y:S01]  /*20e0*/  ULOP3.LUT UR6, UR6, 0x10000, URZ, 0xfc, !UPT ;  /* 0x0001000006067892 */ /* 0x000fe2000f8efc3f */
[----:B------:R-:W-:Y:S01]  /*20f0*/  CS2R R82, SRZ ;  /* 0x0000000000527805 */ /* 0x000fe2000001ff00 */
[----:B------:R-:W-:Y:S01]  /*2100*/  UIMAD UR18, UR5, 0xc0, UR7 ;  /* 0x000000c0051278a4 */ /* 0x000fe2000f8e0207 */
[----:B------:R-:W-:Y:S01]  /*2110*/  CS2R R84, SRZ ;  /* 0x0000000000547805 */ /* 0x000fe2000001ff00 */
[----:B------:R-:W-:Y:S01]  /*2120*/  ULEA UR16, UR5, UR6, 0x7 ;  /* 0x0000000605107291 */ /* 0x000fe2000f8e383f */
[----:B------:R-:W-:Y:S01]  /*2130*/  CS2R R86, SRZ ;  /* 0x0000000000567805 */ /* 0x000fe2000001ff00 */
[----:B------:R-:W-:Y:S01]  /*2140*/  ULDC UR7, c[0x0][0x50c] ;  /* 0x0001430000077ab9 */ /* 0x000fe20000000800 */
[----:B------:R-:W-:Y:S01]  /*2150*/  UMOV UR17, 0xc0000010 ;  /* 0xc000001000117882 */ /* 0x000fe20000000000 */
[----:B------:R-:W-:Y:S01]  /*2160*/  UISETP.NE.AND UP0, UPT, UR7, 0x1, UPT ;  /* 0x000000010700788c */ /* 0x000fe2000bf05270 */
[----:B------:R-:W-:Y:S01]  /*2170*/  CS2R R88, SRZ ;  /* 0x0000000000587805 */ /* 0x000fe2000001ff00 */
[----:B------:R-:W-:Y:S01]  /*2180*/  UMOV UR19, 0xc0000010 ;  /* 0xc000001000137882 */ /* 0x000fe20000000000 */
[----:B------:R-:W-:Y:S01]  /*2190*/  UMOV UR6, 0x1 ;  /* 0x0000000100067882 */ /* 0x000fe20000000000 */
[----:B------:R-:W-:Y:S01]  /*21a0*/  USEL UR7, URZ, 0x1, UP0 ;  /* 0x000000013f077887 */ /* 0x000fe20008000000 */
[----:B------:R-:W-:Y:S01]  /*21b0*/  QGMMA.64x96x32.F32.E4M3.E4M3 R24, gdesc[UR16], RZ, !UPT, gsb0 ;  /* 0x01600000101879f3 */ /* 0x000fe2000c0008ff */
[----:B------:R-:W-:-:S02]  /*21c0*/  CS2R R90, SRZ ;  /* 0x00000000005a7805 */ /* 0x000fc4000001ff00 */
[----:B------:R-:W-:Y:S02]  /*21d0*/  CS2R R92, SRZ ;  /* 0x00000000005c7805 */ /* 0x000fe4000001ff00 */
[----:B------:R-:W-:Y:S02]  /*21e0*/  CS2R R94, SRZ ;  /* 0x00000000005e7805 */ /* 0x000fe4000001ff00 */
[----:B------:R-:W-:Y:S02]  /*21f0*/  CS2R R96, SRZ ;  /* 0x0000000000607805 */ /* 0x000fe4000001ff00 */
[----:B------:R-:W-:Y:S02]  /*2200*/  ISETP.NE.AND P0, PT, RZ, UR7, PT ;  /* 0x00000007ff007c0c */ /* 0x000fe4000bf05270 */
        /* <DEDUP_REMOVED lines=9> */
[----:B------:R-:W-:Y:S01]  /*22a0*/  CS2R R116, SRZ ;  /* 0x0000000000747805 */ /* 0x000fe2000001ff00 */
[----:B------:R-:W-:Y:S06]  /*22b0*/  @!P0 BRA `(.L_x_26) ;  /* 0x0000000000c88947 */ /* 0x000fec0003800000 */
[----:B------:R-:W-:Y:S02]  /*22c0*/  WARPGROUP.DEPBAR.LE gsb0, 0x0 ;  /* 0x00008000000079c5 */ /* 0x000fe40000010000 */
[----:B------:R-:W-:-:S01]  /*22d0*/  FADD R117, RZ, R24 ;  /* 0x00000018ff757221 */ /* 0x000fc20000000000 */
[----:B------:R-:W-:Y:S01]  /*22e0*/  FADD R116, RZ, R25 ;  /* 0x00000019ff747221 */ /* 0x000fe20000000000 */
        /* <DEDUP_REMOVED lines=46> */
[----:B------:R-:W-:-:S06]  /*25d0*/  UMOV UR6, URZ ;  /* 0x0000003f00067c82 */ /* 0x000fcc0008000000 */
.L_x_26:
[----:B------:R-:W-:-:S04]  /*25e0*/  UIADD3 UR14, UR5, 0x1, URZ ;  /* 0x00000001050e7890 */ /* 0x000fc8000fffe03f */
[----:B------:R-:W-:-:S04]  /*25f0*/  UISETP.NE.AND UP0, UPT, UR14, 0x2d, UPT ;  /* 0x0000002d0e00788c */ /* 0x000fc8000bf05270 */
[----:B------:R-:W-:Y:S02]  /*2600*/  USEL UR8, URZ, 0x1, UP0 ;  /* 0x000000013f087887 */ /* 0x000fe40008000000 */
[----:B------:R-:W-:Y:S02]  /*2610*/  USEL UR14, UR14, URZ, UP0 ;  /* 0x0000003f0e0e7287 */ /* 0x000fe40008000000 */
[----:B------:R-:W-:-:S06]  /*2620*/  ULOP3.LUT UR8, UR4, UR8, URZ, 0x3c, !UPT ;  /* 0x0000000804087292 */ /* 0x000fcc000f8e3c3f */
[----:B------:R-:W-:Y:S01]  /*2630*/  IMAD.U32 R120, RZ, RZ, UR8 ;  /* 0x00000008ff787e24 */ /* 0x000fe2000f8e00ff */
[----:B------:R-:W-:-:S06]  /*2640*/  UMOV UR8, 0x1 ;  /* 0x0000000100087882 */ /* 0x000fcc0000000000 */
.L_x_21:
[----:B------:R-:W-:-:S06]  /*2650*/  UISETP.GE.AND UP0, UPT, UR10, 0x1, UPT ;  /* 0x000000010a00788c */ /* 0x000fcc000bf06270 */
[----:B------:R-:W-:-:S13]  /*2660*/  PLOP3.LUT P0, PT, PT, PT, UP0, 0x80, 0x0 ;  /* 0x000000000000781c */ /* 0x000fda0003f0f008 */
[----:B------:R-:W-:Y:S05]  /*2670*/  @!P0 BRA `(.L_x_27) ;  /* 0x0000000400b48947 */ /* 0x000fea0003800000 */
[----:B01----:R-:W-:Y:S01]  /*2680*/  IMAD.U32 R16, RZ, RZ, UR10 ;  /* 0x0000000aff107e24 */ /* 0x003fe2000f8e00ff */
[----:B------:R-:W-:Y:S01]  /*2690*/  ULDC UR24, c[0x0][0x50c] ;  /* 0x0001430000187ab9 */ /* 0x000fe20000000800 */
[----:B------:R-:W-:-:S07]  /*26a0*/  IMAD.U32 R17, RZ, RZ, UR5 ;  /* 0x00000005ff117e24 */ /* 0x000fce000f8e00ff */
.L_x_35:
[----:B------:R-:W-:-:S13]  /*26b0*/  ISETP.NE.AND P1, PT, R118, 0x3, PT ;  /* 0x000000037600780c */ /* 0x000fda0003f25270 */
[----:B------:R-:W-:Y:S05]  /*26c0*/  @!P1 BRA `(.L_x_28) ;  /* 0x0000000000049947 */ /* 0x000fea0003800000 */
[----:B------:R-:W-:Y:S01]  /*26d0*/  BPT.TRAP 0x1 ;  /* 0x000000040000795c */ /* 0x000fe20000300000 */
.L_x_28:
[----:B------:R-:W-:Y:S01]  /*26e0*/  ULEA UR16, UR14, UR9, 0x3 ;  /* 0x000000090e107291 */ /* 0x000fe2000f8e183f */
[----:B------:R-:W-:-:S08]  /*26f0*/  SHF.L.U32 R18, R120, 0x1f, RZ ;  /* 0x0000001f78127819 */ /* 0x000fd000000006ff */
[----:B------:R0:W1:Y:S01]  /*2700*/  SYNCS.PHASECHK.TRANS64.TRYWAIT P0, [UR16], R18 ;  /* 0x00000012ff0075a7 */ /* 0x0000620008000150 */
[----:B------:R-:W-:Y:S05]  /*2710*/  @!P1 BRA `(.L_x_29) ;  /* 0x0000000000049947 */ /* 0x000fea0003800000 */
[----:B------:R-:W-:Y:S01]  /*2720*/  BPT.TRAP 0x1 ;  /* 0x000000040000795c */ /* 0x000fe20000300000 */
.L_x_29:
[----:B-1----:R-:W-:Y:S05]  /*2730*/  @P0 BRA `(.L_x_30) ;  /* 0x0000000000080947 */ /* 0x002fea0003800000 */
[----:B------:R-:W1:Y:S02]  /*2740*/  SYNCS.PHASECHK.TRANS64.TRYWAIT P0, [UR16], R18 ;  /* 0x00000012ff0075a7 */ /* 0x000e640008000150 */
[----:B-1----:R-:W-:Y:S05]  /*2750*/  @!P0 BRA `(.L_x_31) ;  /* 0x0000007000488947 */ /* 0x002fea0003800000 */
.L_x_30:
[----:B------:R-:W-:Y:S01]  /*2760*/  UIADD3 UR16, UR9, 0x400, URZ ;  /* 0x0000040009107890 */ /* 0x000fe2000fffe03f */
[----:B------:R-:W-:Y:S01]  /*2770*/  WARPGROUP.ARRIVE ;  /* 0x00000000000079c5 */ /* 0x000fe20000000000 */
[----:B------:R-:W-:Y:S02]  /*2780*/  UIADD3 UR17, UR9, 0x16c00, URZ ;  /* 0x00016c0009117890 */ /* 0x000fe4000fffe03f */
[----:B------:R-:W-:Y:S02]  /*2790*/  USHF.R.U32.HI UR16, URZ, 0x4, UR16 ;  /* 0x000000043f107899 */ /* 0x000fe40008011610 */
[----:B------:R-:W-:Y:S02]  /*27a0*/  USHF.R.U32.HI UR17, URZ, 0x4, UR17 ;  /* 0x000000043f117899 */ /* 0x000fe40008011611 */
[----:B------:R-:W-:Y:S02]  /*27b0*/  UISETP.NE.AND UP0, UPT, UR7, URZ, UPT ;  /* 0x0000003f0700728c */ /* 0x000fe4000bf05270 */
[----:B------:R-:W-:-:S02]  /*27c0*/  ULOP3.LUT UR16, UR16, 0x3fff, URZ, 0xc0, !UPT ;  /* 0x00003fff10107892 */ /* 0x000fc4000f8ec03f */
[----:B------:R-:W-:Y:S02]  /*27d0*/  ULOP3.LUT UR17, UR17, 0x3fff, URZ, 0xc0, !UPT ;  /* 0x00003fff11117892 */ /* 0x000fe4000f8ec03f */
[----:B------:R-:W-:Y:S02]  /*27e0*/  USEL UR8, UR8, URZ, !UP0 ;  /* 0x0000003f08087287 */ /* 0x000fe4000c000000 */
[----:B------:R-:W-:Y:S02]  /*27f0*/  ULOP3.LUT UR16, UR16, 0x10000, URZ, 0xfc, !UPT ;  /* 0x0001000010107892 */ /* 0x000fe4000f8efc3f */
[----:B------:R-:W-:Y:S02]  /*2800*/  ULOP3.LUT UR17, UR17, 0x10000, URZ, 0xfc, !UPT ;  /* 0x0001000011117892 */ /* 0x000fe4000f8efc3f */
[----:B------:R-:W-:Y:S02]  /*2810*/  UISETP.NE.U32.AND UP0, UPT, UR8, URZ, UPT ;  /* 0x0000003f0800728c */ /* 0x000fe4000bf05070 */
[----:B------:R-:W-:-:S02]  /*2820*/  ULEA UR16, UR14, UR16, 0x7 ;  /* 0x000000100e107291 */ /* 0x000fc4000f8e383f */
[----:B------:R-:W-:Y:S01]  /*2830*/  UIMAD UR18, UR14, 0xc0, UR17 ;  /* 0x000000c00e1278a4 */ /* 0x000fe2000f8e0211 */
[----:B------:R-:W-:Y:S02]  /*2840*/  UMOV UR19, 0xc0000010 ;  /* 0xc000001000137882 */ /* 0x000fe40000000000 */
[----:B------:R-:W-:Y:S01]  /*2850*/  UMOV UR17, 0xc0000010 ;  /* 0xc000001000117882 */ /* 0x000fe20000000000 */
[----:B------:R-:W-:-:S05]  /*2860*/  UIADD3 UR6, UR6, 0x1, URZ ;  /* 0x0000000106067890 */ /* 0x000fca000fffe03f */
[----:B------:R-:W-:Y:S01]  /*2870*/  QGMMA.64x96x32.F32.E4M3.E4M3 R24, gdesc[UR16], R24, UP0, gsb0 ;  /* 0x01600000101879f3 */ /* 0x000fe2000b800818 */
[----:B------:R-:W-:-:S04]  /*2880*/  UISETP.NE.AND UP0, UPT, UR6, UR24, UPT ;  /* 0x000000180600728c */ /* 0x000fc8000bf05270 */
[----:B------:R-:W-:-:S06]  /*2890*/  USEL UR7, URZ, 0x1, UP0 ;  /* 0x000000013f077887 */ /* 0x000fcc0008000000 */
[----:B------:R-:W-:Y:S01]  /*28a0*/  ISETP.NE.AND P0, PT, RZ, UR7, PT ;  /* 0x00000007ff007c0c */ /* 0x000fe2000bf05270 */
[----:B------:R-:W-:-:S12]  /*28b0*/  WARPGROUP.DEPBAR.LE gsb0, 0x1 ;  /* 0x00008000000079c5 */ /* 0x000fd80000010100 */
[----:B------:R-:W-:Y:S05]  /*28c0*/  @!P0 BRA `(.L_x_32) ;  /* 0x0000000000c88947 */ /* 0x000fea0003800000 */
[----:B------:R-:W-:Y:S02]  /*28d0*/  WARPGROUP.DEPBAR.LE gsb0, 0x0 ;  /* 0x00008000000079c5 */ /* 0x000fe40000010000 */
[----:B------:R-:W-:-:S01]  /*28e0*/  FADD R117, R24, R117 ;  /* 0x0000007518757221 */ /* 0x000fc20000000000 */
[----:B------:R-:W-:Y:S01]  /*28f0*/  FADD R116, R25, R116 ;  /* 0x0000007419747221 */ /* 0x000fe20000000000 */
        /* <DEDUP_REMOVED lines=46> */
[----:B------:R-:W-:-:S06]  /*2be0*/  UMOV UR6, URZ ;  /* 0x0000003f00067c82 */ /* 0x000fcc0008000000 */
.L_x_32:
[----:B------:R-:W-:Y:S05]  /*2bf0*/  @!P1 BRA `(.L_x_33) ;  /* 0x0000000000049947 */ /* 0x000fea0003800000 */
[----:B------:R-:W-:Y:S01]  /*2c00*/  BPT.TRAP 0x1 ;  /* 0x000000040000795c */ /* 0x000fe20000300000 */
.L_x_33:
[----:B------:R-:W-:-:S13]  /*2c10*/  ISETP.NE.AND P0, PT, R13, RZ, PT ;  /* 0x000000ff0d00720c */ /* 0x000fda0003f05270 */
[----:B01----:R-:W-:-:S05]  /*2c20*/  @P0 LEA R18, R17, UR9, 0x3 ;  /* 0x0000000911120c11 */ /* 0x003fca000f8e18ff */
[----:B------:R-:W-:-:S05]  /*2c30*/  @P0 VIADD R19, R18, 0x168 ;  /* 0x0000016812130836 */ /* 0x000fca0000000000 */
[----:B------:R-:W-:-:S04]  /*2c40*/  @P0 PRMT R19, R12, 0x654, R19 ;  /* 0x000006540c130816 */ /* 0x000fc80000000013 */
[----:B------:R0:W-:Y:S01]  /*2c50*/  @P0 SYNCS.ARRIVE.TRANS64.RED.A1T0 RZ, [R19+URZ], RZ ;  /* 0x000000ff13ff09a7 */ /* 0x0001e2000810043f */
[----:B------:R-:W-:-:S13]  /*2c60*/  ISETP.GT.U32.AND P0, PT, R7, 0x1, PT ;  /* 0x000000010700780c */ /* 0x000fda0003f04070 */
[----:B0-----:R-:W-:Y:S05]  /*2c70*/  @P0 BRA `(.L_x_34) ;  /* 0x0000000000040947 */ /* 0x001fea0003800000 */
[----:B------:R-:W-:Y:S01]  /*2c80*/  BPT.TRAP 0x1 ;  /* 0x000000040000795c */ /* 0x000fe20000300000 */
.L_x_34:
[----:B------:R-:W-:Y:S01]  /*2c90*/  UIADD3 UR14, UR14, 0x1, URZ ;  /* 0x000000010e0e7890 */ /* 0x000fe2000fffe03f */
[C---:B------:R-:W-:Y:S01]  /*2ca0*/  ISETP.GT.AND P1, PT, R16.reuse, 0x1, PT ;  /* 0x000000011000780c */ /* 0x040fe20003f24270 */
[----:B------:R-:W-:Y:S02]  /*2cb0*/  VIADD R17, R17, 0x1 ;  /* 0x0000000111117836 */ /* 0x000fe40000000000 */
[----:B------:R-:W-:Y:S01]  /*2cc0*/  UISETP.NE.AND UP0, UPT, UR14, 0x2d, UPT ;  /* 0x0000002d0e00788c */ /* 0x000fe2000bf05270 */
[----:B------:R-:W-:Y:S02]  /*2cd0*/  VIADD R16, R16, 0xffffffff ;  /* 0xffffffff10107836 */ /* 0x000fe40000000000 */
[C---:B------:R-:W-:Y:S01]  /*2ce0*/  ISETP.NE.AND P0, PT, R17.reuse, 0x2d, PT ;  /* 0x0000002d1100780c */ /* 0x040fe20003f05270 */
[----:B------:R-:W-:Y:S02]  /*2cf0*/  USEL UR8, URZ, 0x1, UP0 ;  /* 0x000000013f087887 */ /* 0x000fe40008000000 */
[----:B------:R-:W-:Y:S01]  /*2d00*/  USEL UR14, UR14, URZ, UP0 ;  /* 0x0000003f0e0e7287 */ /* 0x000fe20008000000 */
[----:B------:R-:W-:-:S03]  /*2d10*/  SEL R17, R17, RZ, P0 ;  /* 0x000000ff11117207 */ /* 0x000fc60000000000 */
[----:B------:R-:W-:Y:S01]  /*2d20*/  LOP3.LUT R120, R120, UR8, RZ, 0x3c, !PT ;  /* 0x0000000878787c12 */ /* 0x000fe2000f8e3cff */
[----:B------:R-:W-:Y:S01]  /*2d30*/  UMOV UR8, 0x1 ;  /* 0x0000000100087882 */ /* 0x000fe20000000000 */
[----:B------:R-:W-:Y:S06]  /*2d40*/  @P1 BRA `(.L_x_35) ;  /* 0xfffffff800581947 */ /* 0x000fec000383ffff */
.L_x_27:
[----:B------:R-:W-:Y:S01]  /*2d50*/  UISETP.NE.AND UP0, UPT, UR6, URZ, UPT ;  /* 0x0000003f0600728c */ /* 0x000fe2000bf05270 */
[----:B01----:R-:W0:Y:S01]  /*2d60*/  LDC R16, c[0x0][0x28c] ;  /* 0x0000a300ff107b82 */ /* 0x003e220000000800 */
[----:B------:R-:W-:Y:S02]  /*2d70*/  IMAD.U32 R17, RZ, RZ, UR23 ;  /* 0x00000017ff117e24 */ /* 0x000fe4000f8e00ff */
[----:B------:R-:W-:-:S06]  /*2d80*/  USEL UR6, URZ, 0x1, !UP0 ;  /* 0x000000013f067887 */ /* 0x000fcc000c000000 */
[----:B------:R-:W-:-:S13]  /*2d90*/  ISETP.NE.AND P0, PT, RZ, UR6, PT ;  /* 0x00000006ff007c0c */ /* 0x000fda000bf05270 */
[----:B------:R-:W-:Y:S05]  /*2da0*/  @!P0 BRA `(.L_x_36) ;  /* 0x0000000000c48947 */ /* 0x000fea0003800000 */
[----:B------:R-:W-:Y:S02]  /*2db0*/  WARPGROUP.DEPBAR.LE gsb0, 0x0 ;  /* 0x00008000000079c5 */ /* 0x000fe40000010000 */
[----:B------:R-:W-:Y:S01]  /*2dc0*/  FADD R117, R24, R117 ;  /* 0x0000007518757221 */ /* 0x000fe20000000000 */
        /* <DEDUP_REMOVED lines=46> */
[----:B------:R-:W-:-:S07]  /*30b0*/  FADD R22, R22, R71 ;  /* 0x0000004716167221 */ /* 0x000fce0000000000 */
.L_x_36:
[----:B0-----:R-:W-:Y:S01]  /*30c0*/  ISETP.GE.AND P0, PT, R16, 0x1, PT ;  /* 0x000000011000780c */ /* 0x001fe20003f06270 */
[----:B------:R0:W-:Y:S01]  /*30d0*/  SYNCS.ARRIVE.TRANS64.A1T0 RZ, [R17+UR22], RZ ;  /* 0x000000ff11ff79a7 */ /* 0x0001e20008100016 */
[----:B------:R-:W-:-:S11]  /*30e0*/  WARPGROUP.DEPBAR.LE gsb0, 0x0 ;  /* 0x00008000000079c5 */ /* 0x000fd60000010000 */
[----:B------:R-:W-:Y:S05]  /*30f0*/  @!P0 BRA `(.L_x_37) ;  /* 0x0000000000548947 */ /* 0x000fea0003800000 */
[----:B------:R-:W-:-:S13]  /*3100*/  ISETP.NE.AND P0, PT, R118, 0x3, PT ;  /* 0x000000037600780c */ /* 0x000fda0003f05270 */
[----:B------:R-:W-:Y:S05]  /*3110*/  @!P0 BRA `(.L_x_38) ;  /* 0x0000000000048947 */ /* 0x000fea0003800000 */
[----:B------:R-:W-:Y:S01]  /*3120*/  BPT.TRAP 0x1 ;  /* 0x000000040000795c */ /* 0x000fe20000300000 */
.L_x_38:
[----:B------:R-:W-:Y:S01]  /*3130*/  ISETP.NE.AND P0, PT, R13, RZ, PT ;  /* 0x000000ff0d00720c */ /* 0x000fe20003f05270 */
[----:B------:R-:W-:Y:S01]  /*3140*/  BSSY B0, `(.L_x_39) ;  /* 0x000000e000007945 */ /* 0x000fe20003800000 */
[----:B------:R-:W-:-:S11]  /*3150*/  ISETP.GT.U32.AND P1, PT, R7, 0x1, PT ;  /* 0x000000010700780c */ /* 0x000fd60003f24070 */
[----:B------:R-:W-:Y:S05]  /*3160*/  @!P0 BRA `(.L_x_40) ;  /* 0x00000000002c8947 */ /* 0x000fea0003800000 */
[----:B------:R-:W-:-:S04]  /*3170*/  UIADD3 UR8, UR10, UR5, URZ ;  /* 0x000000050a087290 */ /* 0x000fc8000fffe03f */
[----:B------:R-:W-:-:S04]  /*3180*/  UIMAD.WIDE.U32 UR6, UR8, 0x6c16c16d, URZ ;  /* 0x6c16c16d080678a5 */ /* 0x000fc8000f8e003f */
[----:B------:R-:W-:-:S04]  /*3190*/  UIADD3 UR6, UR8, -UR7, URZ ;  /* 0x8000000708067290 */ /* 0x000fc8000fffe03f */
[----:B------:R-:W-:-:S04]  /*31a0*/  ULEA.HI UR6, UR6, UR7, URZ, 0x1f ;  /* 0x0000000706067291 */ /* 0x000fc8000f8ff83f */
[----:B------:R-:W-:-:S04]  /*31b0*/  USHF.R.U32.HI UR6, URZ, 0x5, UR6 ;  /* 0x000000053f067899 */ /* 0x000fc80008011606 */
[----:B------:R-:W-:-:S04]  /*31c0*/  UIMAD UR6, UR6, -0x2d, UR8 ;  /* 0xffffffd3060678a4 */ /* 0x000fc8000f8e0208 */
[----:B------:R-:W-:-:S04]  /*31d0*/  ULEA UR6, UR6, UR9, 0x3 ;  /* 0x0000000906067291 */ /* 0x000fc8000f8e183f */
[----:B------:R-:W-:-:S06]  /*31e0*/  UIADD3 UR6, UR6, 0x168, URZ ;  /* 0x0000016806067890 */ /* 0x000fcc000fffe03f */
[----:B0-----:R-:W-:-:S05]  /*31f0*/  IMAD.U32 R17, RZ, RZ, UR6 ;  /* 0x00000006ff117e24 */ /* 0x001fca000f8e00ff */
[----:B------:R-:W-:-:S04]  /*3200*/  PRMT R16, R12, 0x654, R17 ;  /* 0x000006540c107816 */ /* 0x000fc80000000011 */
[----:B------:R1:W-:Y:S03]  /*3210*/  SYNCS.ARRIVE.TRANS64.RED.A1T0 RZ, [R16+URZ], RZ ;  /* 0x000000ff10ff79a7 */ /* 0x0003e6000810043f */
.L_x_40:
[----:B------:R-:W-:Y:S05]  /*3220*/  BSYNC B0 ;  /* 0x0000000000007941 */ /* 0x000fea0003800000 */
.L_x_39:
[----:B------:R-:W-:Y:S05]  /*3230*/  @P1 BRA `(.L_x_37) ;  /* 0x0000000000041947 */ /* 0x000fea0003800000 */
[----:B------:R-:W-:Y:S01]  /*3240*/  BPT.TRAP 0x1 ;  /* 0x000000040000795c */ /* 0x000fe20000300000 */
.L_x_37:
[----:B-1----:R-:W-:Y:S01]  /*3250*/  SHF.L.U32 R16, R119, 0x1f, RZ ;  /* 0x0000001f77107819 */ /* 0x002fe200000006ff */
[----:B------:R-:W-:Y:S01]  /*3260*/  UIADD3 UR8, UR15, UR5, URZ ;  /* 0x000000050f087290 */ /* 0x000fe2000fffe03f */
[----:B------:R-:W1:Y:S01]  /*3270*/  LDC R29, c[0x0][0x288] ;  /* 0x0000a200ff1d7b82 */ /* 0x000e620000000800 */
[----:B------:R-:W-:Y:S01]  /*3280*/  UISETP.GE.U32.AND UP1, UPT, UR15, 0x2d, UPT ;  /* 0x0000002d0f00788c */ /* 0x000fe2000bf26070 */
[----:B------:R-:W-:Y:S01]  /*3290*/  IMAD.SHL.U32 R24, R20, 0x2, RZ ;  /* 0x0000000214187824 */ /* 0x000fe200078e00ff */
[----:B------:R-:W-:Y:S02]  /*32a0*/  UISETP.GT.U32.AND UP0, UPT, UR8, 0x2c, UPT ;  /* 0x0000002c0800788c */ /* 0x000fe4000bf04070 */
[----:B------:R-:W-:Y:S02]  /*32b0*/  UIMAD.WIDE.U32 UR6, UR8, 0x6c16c16d, URZ ;  /* 0x6c16c16d080678a5 */ /* 0x000fe4000f8e003f */
[----:B------:R-:W-:Y:S01]  /*32c0*/  UISETP.LT.U32.AND UP0, UPT, UR15, 0x2d, UP0 ;  /* 0x0000002d0f00788c */ /* 0x000fe20008701070 */
[----:B------:R-:W4:Y:S01]  /*32d0*/  SYNCS.PHASECHK.TRANS64.TRYWAIT P0, [UR11+0x8], R16 ;  /* 0x00000810ff0075a7 */ /* 0x000f22000800014b */
[----:B------:R-:W-:Y:S01]  /*32e0*/  UIADD3 UR5, UR8, -UR7, URZ ;  /* 0x8000000708057290 */ /* 0x000fe2000fffe03f */
[----:B------:R-:W-:Y:S01]  /*32f0*/  SHF.R.S32.HI R25, RZ, 0x1f, R24 ;  /* 0x0000001fff197819 */ /* 0x000fe20000011418 */
[----:B------:R-:W-:-:S02]  /*3300*/  USEL UR6, URZ, 0x1, !UP0 ;  /* 0x000000013f067887 */ /* 0x000fc4000c000000 */
[----:B------:R-:W-:Y:S02]  /*3310*/  ULEA.HI UR5, UR5, UR7, URZ, 0x1f ;  /* 0x0000000705057291 */ /* 0x000fe4000f8ff83f */
[----:B------:R-:W-:Y:S02]  /*3320*/  ULOP3.LUT UR4, UR4, UR6, URZ, 0x3c, !UPT ;  /* 0x0000000604047292 */ /* 0x000fe4000f8e3c3f */
[----:B------:R-:W-:-:S04]  /*3330*/  USHF.R.U32.HI UR5, URZ, 0x5, UR5 ;  /* 0x000000053f057899 */ /* 0x000fc80008011605 */
[----:B------:R-:W-:Y:S02]  /*3340*/  @UP1 ULOP3.LUT UR4, UR4, 0x1, UR5, 0x78, !UPT ;  /* 0x0000000104041892 */ /* 0x000fe4000f8e7805 */
[----:B------:R-:W-:Y:S01]  /*3350*/  UIMAD UR5, UR5, -0x2d, UR8 ;  /* 0xffffffd3050578a4 */ /* 0x000fe2000f8e0208 */
[----:B-1--4-:R-:W-:Y:S11]  /*3360*/  @!P0 BRA `(.L_x_41) ;  /* 0x00000064005c8947 */ /* 0x012ff60003800000 */
.L_x_208:
[----:B------:R-:W-:Y:S01]  /*3370*/  IMAD.SHL.U32 R28, R6, 0x40, RZ ;  /* 0x00000040061c7824 */ /* 0x000fe200078e00ff */
[----:B------:R-:W-:Y:S01]  /*3380*/  ULDC UR8, c[0x0][0x284] ;  /* 0x0000a10000087ab9 */ /* 0x000fe20000000800 */
[----:B------:R-:W-:Y:S01]  /*3390*/  IMAD R33, R5, 0x60, RZ ;  /* 0x0000006005217824 */ /* 0x000fe200078e02ff */
[----:B------:R-:W-:Y:S01]  /*33a0*/  SHF.R.S32.HI R34, RZ, 0x1f, R4 ;  /* 0x0000001fff227819 */ /* 0x000fe20000011404 */
[----:B------:R-:W-:Y:S01]  /*33b0*/  ULDC.64 UR6, c[0x0][0x5d0] ;  /* 0x0001740000067ab9 */ /* 0x000fe20000000a00 */
[----:B------:R-:W-:Y:S01]  /*33c0*/  ISETP.GE.AND P0, PT, R28, UR8, PT ;  /* 0x000000081c007c0c */ /* 0x000fe2000bf06270 */
[----:B0-----:R-:W-:Y:S01]  /*33d0*/  IMAD.WIDE.U32 R16, R4, UR6, R24 ;  /* 0x0000000604107c25 */ /* 0x001fe2000f8e0018 */
[----:B------:R-:W-:Y:S02]  /*33e0*/  SHF.R.S32.HI R32, RZ, 0x1f, R33 ;  /* 0x0000001fff207819 */ /* 0x000fe40000011421 */
[C---:B------:R-:W-:Y:S01]  /*33f0*/  ISETP.GE.OR P0, PT, R33.reuse, R29, P0 ;  /* 0x0000001d2100720c */ /* 0x040fe20000706670 */
[----:B------:R-:W-:Y:S01]  /*3400*/  IMAD R5, R34, UR6, RZ ;  /* 0x0000000622057c24 */ /* 0x000fe2000f8e02ff */
[----:B------:R-:W-:-:S03]  /*3410*/  IADD3 R16, P1, R33, R16, RZ ;  /* 0x0000001021107210 */ /* 0x000fc60007f3e0ff */
[----:B------:R-:W-:-:S05]  /*3420*/  IMAD R5, R4, UR7, R5 ;  /* 0x0000000704057c24 */ /* 0x000fca000f8e0205 */
[----:B------:R-:W-:-:S03]  /*3430*/  IADD3.X R17, R32, R17, R5, P1, !PT ;  /* 0x0000001120117210 */ /* 0x000fc60000ffe405 */
[----:B------:R-:W-:Y:S05]  /*3440*/  @P0 BRA `(.L_x_42) ;  /* 0x0000003400780947 */ /* 0x000fea0003800000 */
[----:B------:R-:W0:Y:S01]  /*3450*/  LDC.64 R30, c[0x0][0x5c8] ;  /* 0x00017200ff1e7b82 */ /* 0x000e220000000a00 */
[----:B------:R-:W-:Y:S01]  /*3460*/  IMAD.WIDE R26, R6, 0x40, R10 ;  /* 0x00000040061a7825 */ /* 0x000fe200078e020a */
[----:B------:R-:W-:Y:S01]  /*3470*/  ULDC.64 UR6, c[0x0][0x5c0] ;  /* 0x0001700000067ab9 */ /* 0x000fe20000000a00 */
[----:B------:R-:W-:Y:S02]  /*3480*/  BSSY B0, `(.L_x_42) ;  /* 0x000035a000007945 */ /* 0x000fe40003800000 */
[----:B------:R-:W-:-:S04]  /*3490*/  IMAD R6, R20, -0x2, R29 ;  /* 0xfffffffe14067824 */ /* 0x000fc800078e021d */
[----:B------:R-:W-:Y:S02]  /*34a0*/  IMAD.IADD R6, R6, 0x1, -R33 ;  /* 0x0000000106067824 */ /* 0x000fe400078e0a21 */
[-C--:B0-----:R-:W-:Y:S02]  /*34b0*/  IMAD R5, R27, R30.reuse, RZ ;  /* 0x0000001e1b057224 */ /* 0x081fe400078e02ff */
[----:B------:R-:W-:-:S04]  /*34c0*/  IMAD.WIDE.U32 R16, R26, R30, R16 ;  /* 0x0000001e1a107225 */ /* 0x000fc800078e0010 */
[----:B------:R-:W-:Y:S01]  /*34d0*/  IMAD R19, R26, R31, R5 ;  /* 0x0000001f1a137224 */ /* 0x000fe200078e0205 */
[----:B------:R-:W-:Y:S02]  /*34e0*/  LEA R5, P0, R30, R16, 0x3 ;  /* 0x000000101e057211 */ /* 0x000fe400078018ff */
[----:B------:R-:W-:Y:S01]  /*34f0*/  IADD3 R18, P1, R16, UR6, RZ ;  /* 0x0000000610127c10 */ /* 0x000fe2000ff3e0ff */
[----:B------:R-:W-:Y:S01]  /*3500*/  IMAD.IADD R19, R17, 0x1, R19 ;  /* 0x0000000111137824 */ /* 0x000fe200078e0213 */
[----:B------:R-:W-:-:S04]  /*3510*/  IADD3 R16, P3, R5, UR6, RZ ;  /* 0x0000000605107c10 */ /* 0x000fc8000ff7e0ff */
[----:B------:R-:W-:Y:S01]  /*3520*/  LEA.HI.X R5, R30, R19, R31, 0x3, P0 ;  /* 0x000000131e057211 */ /* 0x000fe200000f1c1f */
[----:B------:R-:W-:Y:S01]  /*3530*/  IMAD.IADD R30, R21, 0x1, -R28 ;  /* 0x00000001151e7824 */ /* 0x000fe200078e0a1c */
[----:B---3-5:R-:W-:Y:S02]  /*3540*/  FSETP.NEU.AND P0, PT, R15, RZ, PT ;  /* 0x000000ff0f00720b */ /* 0x028fe40003f0d000 */
[----:B------:R-:W-:Y:S02]  /*3550*/  IADD3.X R19, R19, UR7, RZ, P1, !PT ;  /* 0x0000000713137c10 */ /* 0x000fe40008ffe4ff */
[----:B------:R-:W-:-:S09]  /*3560*/  IADD3.X R17, R5, UR7, RZ, P3, !PT ;  /* 0x0000000705117c10 */ /* 0x000fd20009ffe4ff */
[----:B------:R-:W-:Y:S05]  /*3570*/  @!P0 BRA `(.L_x_43) ;  /* 0x0000002800208947 */ /* 0x000fea0003800000 */
[----:B------:R-:W-:Y:S01]  /*3580*/  ULDC.64 UR6, c[0x0][0x5b8] ;  /* 0x00016e0000067ab9 */ /* 0x000fe20000000a00 */
[----:B------:R-:W-:Y:S01]  /*3590*/  ULDC.64 UR16, c[0x0][0x5a8] ;  /* 0x00016a0000107ab9 */ /* 0x000fe20000000a00 */
[----:B------:R-:W-:Y:S01]  /*35a0*/  IMAD.WIDE.U32 R24, R4, UR6, R24 ;  /* 0x0000000604187c25 */ /* 0x000fe2000f8e0018 */
[----:B------:R-:W-:Y:S01]  /*35b0*/  BSSY B1, `(.L_x_44) ;  /* 0x0000010000017945 */ /* 0x000fe20003800000 */
[----:B------:R-:W-:Y:S02]  /*35c0*/  PRMT R28, RZ, 0x7610, R28 ;  /* 0x00007610ff1c7816 */ /* 0x000fe4000000001c */
[----:B------:R-:W-:Y:S01]  /*35d0*/  IMAD R5, R34, UR6, RZ ;  /* 0x0000000622057c24 */ /* 0x000fe2000f8e02ff */
[----:B------:R-:W-:-:S03]  /*35e0*/  IADD3 R24, P0, R33, R24, RZ ;  /* 0x0000001821187210 */ /* 0x000fc60007f1e0ff */
[----:B------:R-:W-:Y:S01]  /*35f0*/  IMAD R5, R4, UR7, R5 ;  /* 0x0000000704057c24 */ /* 0x000fe2000f8e0205 */
[----:B------:R-:W-:Y:S02]  /*3600*/  ULDC.64 UR6, c[0x0][0x5b0] ;  /* 0x00016c0000067ab9 */ /* 0x000fe40000000a00 */
[----:B------:R-:W-:Y:S02]  /*3610*/  IMAD R29, R27, UR6, RZ ;  /* 0x000000061b1d7c24 */ /* 0x000fe4000f8e02ff */
[----:B------:R-:W-:Y:S02]  /*3620*/  IADD3.X R25, R32, R25, R5, P0, !PT ;  /* 0x0000001920197210 */ /* 0x000fe400007fe405 */
[----:B------:R-:W-:Y:S01]  /*3630*/  ISETP.GE.AND P0, PT, R30, 0x1, PT ;  /* 0x000000011e00780c */ /* 0x000fe20003f06270 */
[C---:B------:R-:W-:Y:S02]  /*3640*/  IMAD R29, R26.reuse, UR7, R29 ;  /* 0x000000071a1d7c24 */ /* 0x040fe4000f8e021d */
[----:B------:R-:W-:Y:S01]  /*3650*/  IMAD.WIDE.U32 R4, R26, UR6, R24 ;  /* 0x000000061a047c25 */ /* 0x000fe2000f8e0018 */
[----:B------:R-:W-:-:S02]  /*3660*/  ISETP.LT.OR P4, PT, R6, 0x1, !P0 ;  /* 0x000000010600780c */ /* 0x000fc40004781670 */
[----:B------:R-:W-:-:S04]  /*3670*/  IADD3 R4, P1, R4, UR16, RZ ;  /* 0x0000001004047c10 */ /* 0x000fc8000ff3e0ff */
[----:B------:R-:W-:-:S07]  /*3680*/  IADD3.X R5, R5, UR17, R29, P1, !PT ;  /* 0x0000001105057c10 */ /* 0x000fce0008ffe41d */
[----:B------:R-:W-:Y:S05]  /*3690*/  @P4 BRA `(.L_x_45) ;  /* 0x0000000000044947 */ /* 0x000fea0003800000 */
[----:B------:R0:W5:Y:S02]  /*36a0*/  LDG.E.U8 R28, desc[UR20][R4.64] ;  /* 0x00000014041c7981 */ /* 0x000164000c1e1100 */
.L_x_45:
[----:B------:R-:W-:Y:S05]  /*36b0*/  BSYNC B1 ;  /* 0x0000000000017941 */ /* 0x000fea0003800000 */
.L_x_44:
[----:B-----5:R-:W-:Y:S01]  /*36c0*/  LOP3.LUT R28, R28, 0xff, RZ, 0xc0, !PT ;  /* 0x000000ff1c1c7812 */ /* 0x020fe200078ec0ff */
[----:B------:R-:W-:Y:S01]  /*36d0*/  BSSY B1, `(.L_x_46) ;  /* 0x000000b000017945 */ /* 0x000fe20003800000 */
[----:B------:R-:W-:Y:S02]  /*36e0*/  ISETP.LT.OR P3, PT, R6, 0x2, !P0 ;  /* 0x000000020600780c */ /* 0x000fe40004761670 */
[----:B------:R-:W-:-:S05]  /*36f0*/  F2FP.F16.E4M3.UNPACK_B R28, R28 ;  /* 0x0000001cff1c723e */ /* 0x000fca00020006ff */
[----:B------:R-:W-:-:S05]  /*3700*/  HADD2.F32 R28, -RZ, R28.H0_H0 ;  /* 0x2000001cff1c7230 */ /* 0x000fca0000004100 */
[----:B------:R-:W-:-:S04]  /*3710*/  FMUL R28, R28, R15 ;  /* 0x0000000f1c1c7220 */ /* 0x000fc80000400000 */
[----:B--2---:R-:W-:-:S05]  /*3720*/  FFMA R28, R117, R14, R28 ;  /* 0x0000000e751c7223 */ /* 0x004fca000000001c */
[----:B------:R-:W-:Y:S02]  /*3730*/  F2FP.SATFINITE.E4M3.F32.PACK_AB_MERGE_C R29, RZ, R28, RZ ;  /* 0x0000001cff1d723e */ /* 0x000fe400048070ff */
[----:B------:R-:W-:-:S03]  /*3740*/  PRMT R28, RZ, 0x7610, R28 ;  /* 0x00007610ff1c7816 */ /* 0x000fc6000000001c */
[----:B------:R1:W-:Y:S01]  /*3750*/  @!P4 STG.E.U8 desc[UR20][R18.64], R29 ;  /* 0x0000001d1200c986 */ /* 0x0003e2000c101114 */
[----:B------:R-:W-:Y:S05]  /*3760*/  @P3 BRA `(.L_x_47) ;  /* 0x0000000000043947 */ /* 0x000fea0003800000 */
[----:B------:R2:W5:Y:S02]  /*3770*/  LDG.E.U8 R28, desc[UR20][R4.64+0x1] ;  /* 0x00000114041c7981 */ /* 0x000564000c1e1100 */
.L_x_47:
[----:B------:R-:W-:Y:S05]  /*3780*/  BSYNC B1 ;  /* 0x0000000000017941 */ /* 0x000fea0003800000 */
.L_x_46:
[----:B-----5:R-:W-:Y:S01]  /*3790*/  LOP3.LUT R28, R28, 0xff, RZ, 0xc0, !PT ;  /* 0x000000ff1c1c7812 */ /* 0x020fe200078ec0ff */
[----:B------:R-:W-:Y:S01]  /*37a0*/  BSSY B1, `(.L_x_48) ;  /* 0x0000013000017945 */ /* 0x000fe20003800000 */
[----:B-1----:R-:W-:Y:S02]  /*37b0*/  IADD3 R29, P1, R26, 0x8, RZ ;  /* 0x000000081a1d7810 */ /* 0x002fe40007f3e0ff */
[----:B------:R-:W-:-:S03]  /*37c0*/  F2FP.F16.E4M3.UNPACK_B R28, R28 ;  /* 0x0000001cff1c723e */ /* 0x000fc600020006ff */
[----:B------:R-:W-:Y:S01]  /*37d0*/  IMAD.X R26, RZ, RZ, R27, P1 ;  /* 0x000000ffff1a7224 */ /* 0x000fe200008e061b */
[----:B------:R-:W-:Y:S01]  /*37e0*/  ISETP.GE.AND P1, PT, R30, 0x9, PT ;  /* 0x000000091e00780c */ /* 0x000fe20003f26270 */
[----:B------:R-:W-:Y:S02]  /*37f0*/  HADD2.F32 R28, -RZ, R28.H0_H0 ;  /* 0x2000001cff1c7230 */ /* 0x000fe40000004100 */
[----:B------:R-:W-:Y:S01]  /*3800*/  IMAD R26, R26, UR6, RZ ;  /* 0x000000061a1a7c24 */ /* 0x000fe2000f8e02ff */
[----:B------:R-:W-:Y:S01]  /*3810*/  ISETP.LT.OR P5, PT, R6, 0x1, !P1 ;  /* 0x000000010600780c */ /* 0x000fe20004fa1670 */
[----:B------:R-:W-:-:S04]  /*3820*/  IMAD.WIDE.U32 R24, R29, UR6, R24 ;  /* 0x000000061d187c25 */ /* 0x000fc8000f8e0018 */
[----:B------:R-:W-:Y:S01]  /*3830*/  FMUL R27, R28, R15 ;  /* 0x0000000f1c1b7220 */ /* 0x000fe20000400000 */
[----:B------:R-:W-:-:S03]  /*3840*/  IMAD R29, R29, UR7, R26 ;  /* 0x000000071d1d7c24 */ /* 0x000fc6000f8e021a */
[----:B------:R-:W-:Y:S01]  /*3850*/  FFMA R27, R116, R14, R27 ;  /* 0x0000000e741b7223 */ /* 0x000fe2000000001b */
[----:B------:R-:W-:Y:S02]  /*3860*/  IADD3 R24, P4, R24, UR16, RZ ;  /* 0x0000001018187c10 */ /* 0x000fe4000ff9e0ff */
[----:B------:R-:W-:Y:S02]  /*3870*/  PRMT R26, RZ, 0x7610, R26 ;  /* 0x00007610ff1a7816 */ /* 0x000fe4000000001a */
[----:B------:R-:W-:Y:S02]  /*3880*/  F2FP.SATFINITE.E4M3.F32.PACK_AB_MERGE_C R27, RZ, R27, RZ ;  /* 0x0000001bff1b723e */ /* 0x000fe400048070ff */
[----:B------:R-:W-:-:S03]  /*3890*/  IADD3.X R25, R25, UR17, R29, P4, !PT ;  /* 0x0000001119197c10 */ /* 0x000fc6000a7fe41d */
[----:B------:R1:W-:Y:S01]  /*38a0*/  @!P3 STG.E.U8 desc[UR20][R18.64+0x1], R27 ;  /* 0x0000011b1200b986 */ /* 0x0003e2000c101114 */
[----:B------:R-:W-:Y:S05]  /*38b0*/  @P5 BRA `(.L_x_49) ;  /* 0x0000000000045947 */ /* 0x000fea0003800000 */
[----:B------:R3:W5:Y:S02]  /*38c0*/  LDG.E.U8 R26, desc[UR20][R24.64] ;  /* 0x00000014181a7981 */ /* 0x000764000c1e1100 */
.L_x_49:
[----:B------:R-:W-:Y:S05]  /*38d0*/  BSYNC B1 ;  /* 0x0000000000017941 */ /* 0x000fea0003800000 */
.L_x_48:
[----:B-----5:R-:W-:Y:S01]  /*38e0*/  LOP3.LUT R26, R26, 0xff, RZ, 0xc0, !PT ;  /* 0x000000ff1a1a7812 */ /* 0x020fe200078ec0ff */
[----:B------:R-:W-:Y:S01]  /*38f0*/  BSSY B1, `(.L_x_50) ;  /* 0x000000b000017945 */ /* 0x000fe20003800000 */
[----:B------:R-:W-:Y:S02]  /*3900*/  ISETP.LT.OR P3, PT, R6, 0x2, !P1 ;  /* 0x000000020600780c */ /* 0x000fe40004f61670 */
[----:B------:R-:W-:-:S05]  /*3910*/  F2FP.F16.E4M3.UNPACK_B R26, R26 ;  /* 0x0000001aff1a723e */ /* 0x000fca00020006ff */
[----:B------:R-:W-:-:S05]  /*3920*/  HADD2.F32 R26, -RZ, R26.H0_H0 ;  /* 0x2000001aff1a7230 */ /* 0x000fca0000004100 */
[----:B------:R-:W-:-:S04]  /*3930*/  FMUL R26, R26, R15 ;  /* 0x0000000f1a1a7220 */ /* 0x000fc80000400000 */
[----:B------:R-:W-:-:S05]  /*3940*/  FFMA R26, R115, R14, R26 ;  /* 0x0000000e731a7223 */ /* 0x000fca000000001a */
[----:B-1----:R-:W-:Y:S02]  /*3950*/  F2FP.SATFINITE.E4M3.F32.PACK_AB_MERGE_C R27, RZ, R26, RZ ;  /* 0x0000001aff1b723e */ /* 0x002fe400048070ff */
[----:B------:R-:W-:-:S03]  /*3960*/  PRMT R26, RZ, 0x7610, R26 ;  /* 0x00007610ff1a7816 */ /* 0x000fc6000000001a */
[----:B------:R1:W-:Y:S01]  /*3970*/  @!P5 STG.E.U8 desc[UR20][R16.64], R27 ;  /* 0x0000001b1000d986 */ /* 0x0003e2000c101114 */
[----:B------:R-:W-:Y:S05]  /*3980*/  @P3 BRA `(.L_x_51) ;  /* 0x0000000000043947 */ /* 0x000fea0003800000 */
[----:B------:R4:W5:Y:S02]  /*3990*/  LDG.E.U8 R26, desc[UR20][R24.64+0x1] ;  /* 0x00000114181a7981 */ /* 0x000964000c1e1100 */
.L_x_51:
[----:B------:R-:W-:Y:S05]  /*39a0*/  BSYNC B1 ;  /* 0x0000000000017941 */ /* 0x000fea0003800000 */
.L_x_50:
[----:B-----5:R-:W-:Y:S01]  /*39b0*/  LOP3.LUT R26, R26, 0xff, RZ, 0xc0, !PT ;  /* 0x000000ff1a1a7812 */ /* 0x020fe200078ec0ff */
[----:B------:R-:W-:Y:S01]  /*39c0*/  BSSY B1, `(.L_x_52) ;  /* 0x000000b000017945 */ /* 0x000fe20003800000 */
[----:B------:R-:W-:Y:S02]  /*39d0*/  ISETP.LT.OR P4, PT, R6, 0x9, !P0 ;  /* 0x000000090600780c */ /* 0x000fe40004781670 */
[----:B------:R-:W-:-:S05]  /*39e0*/  F2FP.F16.E4M3.UNPACK_B R26, R26 ;  /* 0x0000001aff1a723e */ /* 0x000fca00020006ff */
[----:B------:R-:W-:-:S05]  /*39f0*/  HADD2.F32 R26, -RZ, R26.H0_H0 ;  /* 0x2000001aff1a7230 */ /* 0x000fca0000004100 */
[----:B-1----:R-:W-:Y:S01]  /*3a00*/  FMUL R27, R26, R15 ;  /* 0x0000000f1a1b7220 */ /* 0x002fe20000400000 */
[----:B------:R-:W-:-:S03]  /*3a10*/  PRMT R26, RZ, 0x7610, R26 ;  /* 0x00007610ff1a7816 */ /* 0x000fc6000000001a */
[----:B------:R-:W-:-:S05]  /*3a20*/  FFMA R27, R114, R14, R27 ;  /* 0x0000000e721b7223 */ /* 0x000fca000000001b */
[----:B------:R-:W-:-:S05]  /*3a30*/  F2FP.SATFINITE.E4M3.F32.PACK_AB_MERGE_C R27, RZ, R27, RZ ;  /* 0x0000001bff1b723e */ /* 0x000fca00048070ff */
[----:B------:R1:W-:Y:S01]  /*3a40*/  @!P3 STG.E.U8 desc[UR20][R16.64+0x1], R27 ;  /* 0x0000011b1000b986 */ /* 0x0003e2000c101114 */
[----:B------:R-:W-:Y:S05]  /*3a50*/  @P4 BRA `(.L_x_53) ;  /* 0x0000000000044947 */ /* 0x000fea0003800000 */
[----:B------:R0:W5:Y:S02]  /*3a60*/  LDG.E.U8 R26, desc[UR20][R4.64+0x8] ;  /* 0x00000814041a7981 */ /* 0x000164000c1e1100 */
.L_x_53:
[----:B------:R-:W-:Y:S05]  /*3a70*/  BSYNC B1 ;  /* 0x0000000000017941 */ /* 0x000fea0003800000 */
.L_x_52:
        /* <DEDUP_REMOVED lines=12> */
.L_x_55:
[----:B------:R-:W-:Y:S05]  /*3b40*/  BSYNC B1 ;  /* 0x0000000000017941 */ /* 0x000fea0003800000 */
.L_x_54:
        /* <DEDUP_REMOVED lines=12> */
.L_x_57:
[----:B------:R-:W-:Y:S05]  /*3c10*/  BSYNC B1 ;  /* 0x0000000000017941 */ /* 0x000fea0003800000 */
.L_x_56:
        /* <DEDUP_REMOVED lines=12> */
.L_x_59:
[----:B------:R-:W-:Y:S05]  /*3ce0*/  BSYNC B1 ;  /* 0x0000000000017941 */ /* 0x000fea0003800000 */
.L_x_58:
        /* <DEDUP_REMOVED lines=12> */
.L_x_61:
[----:B------:R-:W-:Y:S05]  /*3db0*/  BSYNC B1 ;  /* 0x0000000000017941 */ /* 0x000fea0003800000 */
.L_x_60:
        /* <DEDUP_REMOVED lines=12> */
.L_x_63:
[----:B------:R-:W-:Y:S05]  /*3e80*/  BSYNC B1 ;  /* 0x0000000000017941 */ /* 0x000fea0003800000 */
.L_x_62:
        /* <DEDUP_REMOVED lines=12> */
.L_x_65:
[----:B------:R-:W-:Y:S05]  /*3f50*/  BSYNC B1 ;  /* 0x0000000000017941 */ /* 0x000fea0003800000 */
.L_x_64:
        /* <DEDUP_REMOVED lines=12> */
.L_x_67:
[----:B------:R-:W-:Y:S05]  /*4020*/  BSYNC B1 ;  /* 0x0000000000017941 */ /* 0x000fea0003800000 */
.L_x_66:
        /* <DEDUP_REMOVED lines=12> */
.L_x_69:
[----:B------:R-:W-:Y:S05]  /*40f0*/  BSYNC B1 ;  /* 0x0000000000017941 */ /* 0x000fea0003800000 */
.L_x_68:
        /* <DEDUP_REMOVED lines=12> */
.L_x_71:
[----:B------:R-:W-:Y:S05]  /*41c0*/  BSYNC B1 ;  /* 0x0000000000017941 */ /* 0x000fea0003800000 */
.L_x_70:
        /* <DEDUP_REMOVED lines=12> */
.L_x_73:
[----:B------:R-:W-:Y:S05]  /*4290*/  BSYNC B1 ;  /* 0x0000000000017941 */ /* 0x000fea0003800000 */
.L_x_72:
        /* <DEDUP_REMOVED lines=12> */
.L_x_75:
[----:B------:R-:W-:Y:S05]  /*4360*/  BSYNC B1 ;  /* 0x0000000000017941 */ /* 0x000fea0003800000 */
.L_x_74:
        /* <DEDUP_REMOVED lines=12> */
.L_x_77:
[----:B------:R-:W-:Y:S05]  /*4430*/  BSYNC B1 ;  /* 0x0000000000017941 */ /* 0x000fea0003800000 */
.L_x_76:
        /* <DEDUP_REMOVED lines=12> */
.L_x_79:
[----:B------:R-:W-:Y:S05]  /*4500*/  BSYNC B1 ;  /* 0x0000000000017941 */ /* 0x000fea0003800000 */
.L_x_78:
        /* <DEDUP_REMOVED lines=12> */
.L_x_81:
[----:B------:R-:W-:Y:S05]  /*45d0*/  BSYNC B1 ;  /* 0x0000000000017941 */ /* 0x000fea0003800000 */
.L_x_80:
        /* <DEDUP_REMOVED lines=12> */
.L_x_83:
[----:B------:R-:W-:Y:S05]  /*46a0*/  BSYNC B1 ;  /* 0x0000000000017941 */ /* 0x000fea0003800000 */
.L_x_82:
        /* <DEDUP_REMOVED lines=12> */
.L_x_85:
[----:B------:R-:W-:Y:S05]  /*4770*/  BSYNC B1 ;  /* 0x0000000000017941 */ /* 0x000fea0003800000 */
.L_x_84:
        /* <DEDUP_REMOVED lines=12> */
.L_x_87:
[----:B------:R-:W-:Y:S05]  /*4840*/  BSYNC B1 ;  /* 0x0000000000017941 */ /* 0x000fea0003800000 */
.L_x_86:
        /* <DEDUP_REMOVED lines=12> */
.L_x_89:
[----:B------:R-:W-:Y:S05]  /*4910*/  BSYNC B1 ;  /* 0x0000000000017941 */ /* 0x000fea0003800000 */
.L_x_88:
        /* <DEDUP_REMOVED lines=12> */
.L_x_91:
[----:B------:R-:W-:Y:S05]  /*49e0*/  BSYNC B1 ;  /* 0x0000000000017941 */ /* 0x000fea0003800000 */
.L_x_90:
        /* <DEDUP_REMOVED lines=12> */
.L_x_93:
[----:B------:R-:W-:Y:S05]  /*4ab0*/  BSYNC B1 ;  /* 0x0000000000017941 */ /* 0x000fea0003800000 */
.L_x_92:
        /* <DEDUP_REMOVED lines=12> */
.L_x_95:
[----:B------:R-:W-:Y:S05]  /*4b80*/  BSYNC B1 ;  /* 0x0000000000017941 */ /* 0x000fea0003800000 */
.L_x_94:
        /* <DEDUP_REMOVED lines=12> */
.L_x_97:
[----:B------:R-:W-:Y:S05]  /*4c50*/  BSYNC B1 ;  /* 0x0000000000017941 */ /* 0x000fea0003800000 */
.L_x_96:
        /* <DEDUP_REMOVED lines=12> */
.L_x_99:
[----:B------:R-:W-:Y:S05]  /*4d20*/  BSYNC B1 ;  /* 0x0000000000017941 */ /* 0x000fea0003800000 */
.L_x_98:
        /* <DEDUP_REMOVED lines=12> */
.L_x_101:
[----:B------:R-:W-:Y:S05]  /*4df0*/  BSYNC B1 ;  /* 0x0000000000017941 */ /* 0x000fea0003800000 */
.L_x_100:
        /* <DEDUP_REMOVED lines=12> */
.L_x_103:
[----:B------:R-:W-:Y:S05]  /*4ec0*/  BSYNC B1 ;  /* 0x0000000000017941 */ /* 0x000fea0003800000 */
.L_x_102:
        /* <DEDUP_REMOVED lines=12> */
.L_x_105:
[----:B------:R-:W-:Y:S05]  /*4f90*/  BSYNC B1 ;  /* 0x0000000000017941 */ /* 0x000fea0003800000 */
.L_x_104:
        /* <DEDUP_REMOVED lines=12> */
.L_x_107:
[----:B------:R-:W-:Y:S05]  /*5060*/  BSYNC B1 ;  /* 0x0000000000017941 */ /* 0x000fea0003800000 */
.L_x_106:
        /* <DEDUP_REMOVED lines=12> */
.L_x_109:
[----:B------:R-:W-:Y:S05]  /*5130*/  BSYNC B1 ;  /* 0x0000000000017941 */ /* 0x000fea0003800000 */
.L_x_108:
        /* <DEDUP_REMOVED lines=12> */
.L_x_111:
[----:B------:R-:W-:Y:S05]  /*5200*/  BSYNC B1 ;  /* 0x0000000000017941 */ /* 0x000fea0003800000 */
.L_x_110:
        /* <DEDUP_REMOVED lines=12> */
.L_x_113:
[----:B------:R-:W-:Y:S05]  /*52d0*/  BSYNC B1 ;  /* 0x0000000000017941 */ /* 0x000fea0003800000 */
.L_x_112:
        /* <DEDUP_REMOVED lines=12> */
.L_x_115:
[----:B------:R-:W-:Y:S05]  /*53a0*/  BSYNC B1 ;  /* 0x0000000000017941 */ /* 0x000fea0003800000 */
.L_x_114:
        /* <DEDUP_REMOVED lines=12> */
.L_x_117:
[----:B------:R-:W-:Y:S05]  /*5470*/  BSYNC B1 ;  /* 0x0000000000017941 */ /* 0x000fea0003800000 */
.L_x_116:
        /* <DEDUP_REMOVED lines=12> */
.L_x_119:
[----:B------:R-:W-:Y:S05]  /*5540*/  BSYNC B1 ;  /* 0x0000000000017941 */ /* 0x000fea0003800000 */
.L_x_118:
        /* <DEDUP_REMOVED lines=12> */
.L_x_121:
[----:B------:R-:W-:Y:S05]  /*5610*/  BSYNC B1 ;  /* 0x0000000000017941 */ /* 0x000fea0003800000 */
.L_x_120:
        /* <DEDUP_REMOVED lines=12> */
.L_x_123:
[----:B------:R-:W-:Y:S05]  /*56e0*/  BSYNC B1 ;  /* 0x0000000000017941 */ /* 0x000fea0003800000 */
.L_x_122:
        /* <DEDUP_REMOVED lines=12> */
.L_x_125:
[----:B------:R-:W-:Y:S05]  /*57b0*/  BSYNC B1 ;  /* 0x0000000000017941 */ /* 0x000fea0003800000 */
.L_x_124:
        /* <DEDUP_REMOVED lines=12> */
.L_x_127:
[----:B------:R-:W-:Y:S05]  /*5880*/  BSYNC B1 ;  /* 0x0000000000017941 */ /* 0x000fea0003800000 */
.L_x_126:
        /* <DEDUP_REMOVED lines=12> */
.L_x_129:
[----:B------:R-:W-:Y:S05]  /*5950*/  BSYNC B1 ;  /* 0x0000000000017941 */ /* 0x000fea0003800000 */
.L_x_128:
        /* <DEDUP_REMOVED lines=12> */
.L_x_131:
[----:B------:R-:W-:Y:S05]  /*5a20*/  BSYNC B1 ;  /* 0x0000000000017941 */ /* 0x000fea0003800000 */
.L_x_130:
        /* <DEDUP_REMOVED lines=12> */
.L_x_133:
[----:B------:R-:W-:Y:S05]  /*5af0*/  BSYNC B1 ;  /* 0x0000000000017941 */ /* 0x000fea0003800000 */
.L_x_132:
        /* <DEDUP_REMOVED lines=12> */
.L_x_135:
[----:B------:R-:W-:Y:S05]  /*5bc0*/  BSYNC B1 ;  /* 0x0000000000017941 */ /* 0x000fea0003800000 */
.L_x_134:
[----:B-----5:R-:W-:Y:S01]  /*5bd0*/  LOP3.LUT R26, R26, 0xff, RZ, 0xc0, !PT ;  /* 0x000000ff1a1a7812 */ /* 0x020fe200078ec0ff */
[----:B------:R-:W-:Y:S01]  /*5be0*/  BSSY B1, `(.L_x_136) ;  /* 0x000000b000017945 */ /* 0x000fe20003800000 */
[----:B------:R-:W-:Y:S02]  /*5bf0*/  ISETP.LT.OR P3, PT, R6, 0x59, !P1 ;  /* 0x000000590600780c */ /* 0x000fe40004f61670 */
[----:B------:R-:W-:Y:S02]  /*5c00*/  F2FP.F16.E4M3.UNPACK_B R26, R26 ;  /* 0x0000001aff1a723e */ /* 0x000fe400020006ff */
[----:B0-2---:R-:W-:-:S03]  /*5c10*/  PRMT R4, RZ, 0x7610, R4 ;  /* 0x00007610ff047816 */ /* 0x005fc60000000004 */
[----:B------:R-:W-:-:S05]  /*5c20*/  HADD2.F32 R26, -RZ, R26.H0_H0 ;  /* 0x2000001aff1a7230 */ /* 0x000fca0000004100 */
[----:B------:R-:W-:-:S04]  /*5c30*/  FMUL R5, R26, R15 ;  /* 0x0000000f1a057220 */ /* 0x000fc80000400000 */
[----:B------:R-:W-:-:S05]  /*5c40*/  FFMA R5, R72, R14, R5 ;  /* 0x0000000e48057223 */ /* 0x000fca0000000005 */
[----:B------:R-:W-:-:S05]  /*5c50*/  F2FP.SATFINITE.E4M3.F32.PACK_AB_MERGE_C R5, RZ, R5, RZ ;  /* 0x00000005ff05723e */ /* 0x000fca00048070ff */
[----:B------:R0:W-:Y:S01]  /*5c60*/  @!P0 STG.E.U8 desc[UR20][R18.64+0x59], R5 ;  /* 0x0000590512008986 */ /* 0x0001e2000c101114 */
[----:B------:R-:W-:Y:S05]  /*5c70*/  @P3 BRA `(.L_x_137) ;  /* 0x0000000000043947 */ /* 0x000fea0003800000 */
[----:B------:R2:W5:Y:S02]  /*5c80*/  LDG.E.U8 R4, desc[UR20][R24.64+0x58] ;  /* 0x0000581418047981 */ /* 0x000564000c1e1100 */
.L_x_137:
[----:B------:R-:W-:Y:S05]  /*5c90*/  BSYNC B1 ;  /* 0x0000000000017941 */ /* 0x000fea0003800000 */
.L_x_136:
[----:B-----5:R-:W-:Y:S01]  /*5ca0*/  LOP3.LUT R4, R4, 0xff, RZ, 0xc0, !PT ;  /* 0x000000ff04047812 */ /* 0x020fe200078ec0ff */
[----:B------:R-:W-:Y:S01]  /*5cb0*/  BSSY B1, `(.L_x_138) ;  /* 0x000000b000017945 */ /* 0x000fe20003800000 */
[----:B------:R-:W-:Y:S02]  /*5cc0*/  ISETP.LT.OR P1, PT, R6, 0x5a, !P1 ;  /* 0x0000005a0600780c */ /* 0x000fe40004f21670 */
[----:B------:R-:W-:-:S05]  /*5cd0*/  F2FP.F16.E4M3.UNPACK_B R4, R4 ;  /* 0x00000004ff04723e */ /* 0x000fca00020006ff */
[----:B------:R-:W-:-:S05]  /*5ce0*/  HADD2.F32 R4, -RZ, R4.H0_H0 ;  /* 0x20000004ff047230 */ /* 0x000fca0000004100 */
[----:B------:R-:W-:-:S04]  /*5cf0*/  FMUL R4, R4, R15 ;  /* 0x0000000f04047220 */ /* 0x000fc80000400000 */
[----:B------:R-:W-:-:S05]  /*5d00*/  FFMA R4, R23, R14, R4 ;  /* 0x0000000e17047223 */ /* 0x000fca0000000004 */
[----:B0-----:R-:W-:Y:S02]  /*5d10*/  F2FP.SATFINITE.E4M3.F32.PACK_AB_MERGE_C R5, RZ, R4, RZ ;  /* 0x00000004ff05723e */ /* 0x001fe400048070ff */
[----:B------:R-:W-:-:S03]  /*5d20*/  PRMT R4, RZ, 0x7610, R4 ;  /* 0x00007610ff047816 */ /* 0x000fc60000000004 */
[----:B------:R0:W-:Y:S01]  /*5d30*/  @!P3 STG.E.U8 desc[UR20][R16.64+0x58], R5 ;  /* 0x000058051000b986 */ /* 0x0001e2000c101114 */
[----:B------:R-:W-:Y:S05]  /*5d40*/  @P1 BRA `(.L_x_139) ;  /* 0x0000000000041947 */ /* 0x000fea0003800000 */
[----:B------:R0:W5:Y:S02]  /*5d50*/  LDG.E.U8 R4, desc[UR20][R24.64+0x59] ;  /* 0x0000591418047981 */ /* 0x000164000c1e1100 */
.L_x_139:
[----:B------:R-:W-:Y:S05]  /*5d60*/  BSYNC B1 ;  /* 0x0000000000017941 */ /* 0x000fea0003800000 */
.L_x_138:
[----:B------:R-:W-:Y:S05]  /*5d70*/  @P1 BRA `(.L_x_140) ;  /* 0x0000000c00281947 */ /* 0x000fea0003800000 */
[----:B-----5:R-:W-:-:S04]  /*5d80*/  LOP3.LUT R4, R4, 0xff, RZ, 0xc0, !PT ;  /* 0x000000ff04047812 */ /* 0x020fc800078ec0ff */
[----:B------:R-:W-:-:S05]  /*5d90*/  F2FP.F16.E4M3.UNPACK_B R4, R4 ;  /* 0x00000004ff04723e */ /* 0x000fca00020006ff */
[----:B------:R-:W-:-:S05]  /*5da0*/  HADD2.F32 R4, -RZ, R4.H0_H0 ;  /* 0x20000004ff047230 */ /* 0x000fca0000004100 */
[----:B0-----:R-:W-:-:S04]  /*5db0*/  FMUL R5, R4, R15 ;  /* 0x0000000f04057220 */ /* 0x001fc80000400000 */
[----:B------:R-:W-:-:S05]  /*5dc0*/  FFMA R5, R22, R14, R5 ;  /* 0x0000000e16057223 */ /* 0x000fca0000000005 */
[----:B------:R-:W-:-:S05]  /*5dd0*/  F2FP.SATFINITE.E4M3.F32.PACK_AB_MERGE_C R5, RZ, R5, RZ ;  /* 0x00000005ff05723e */ /* 0x000fca00048070ff */
[----:B------:R0:W-:Y:S01]  /*5de0*/  STG.E.U8 desc[UR20][R16.64+0x59], R5 ;  /* 0x0000590510007986 */ /* 0x0001e2000c101114 */
[----:B------:R-:W-:Y:S05]  /*5df0*/  BRA `(.L_x_140) ;  /* 0x0000000c00087947 */ /* 0x000fea0003800000 */
.L_x_43:
[----:B------:R-:W-:Y:S01]  /*5e00*/  ISETP.GE.AND P1, PT, R30, 0x1, PT ;  /* 0x000000011e00780c */ /* 0x000fe20003f26270 */
[-C--:B--2---:R-:W-:Y:S01]  /*5e10*/  FMUL R117, R117, R14.reuse ;  /* 0x0000000e75757220 */ /* 0x084fe20000400000 */
[-C--:B------:R-:W-:Y:S01]  /*5e20*/  FMUL R116, R116, R14.reuse ;  /* 0x0000000e74747220 */ /* 0x080fe20000400000 */
[----:B------:R-:W-:Y:S01]  /*5e30*/  ISETP.GE.AND P0, PT, R30, 0x9, PT ;  /* 0x000000091e00780c */ /* 0x000fe20003f06270 */
[-C--:B------:R-:W-:Y:S01]  /*5e40*/  FMUL R115, R115, R14.reuse ;  /* 0x0000000e73737220 */ /* 0x080fe20000400000 */
[----:B------:R-:W-:Y:S01]  /*5e50*/  ISETP.LT.OR P4, PT, R6, 0x1, !P1 ;  /* 0x000000010600780c */ /* 0x000fe20004f81670 */
[-C--:B------:R-:W-:Y:S01]  /*5e60*/  FMUL R114, R114, R14.reuse ;  /* 0x0000000e72727220 */ /* 0x080fe20000400000 */
[----:B------:R-:W-:Y:S01]  /*5e70*/  ISETP.LT.OR P5, PT, R6, 0x2, !P1 ;  /* 0x000000020600780c */ /* 0x000fe20004fa1670 */
[-C--:B------:R-:W-:Y:S01]  /*5e80*/  FMUL R113, R113, R14.reuse ;  /* 0x0000000e71717220 */ /* 0x080fe20000400000 */
[----:B------:R-:W-:Y:S01]  /*5e90*/  F2FP.SATFINITE.E4M3.F32.PACK_AB_MERGE_C R117, RZ, R117, RZ ;  /* 0x00000075ff75723e */ /* 0x000fe200048070ff */
[----:B------:R-:W-:Y:S01]  /*5ea0*/  FMUL R112, R112, R14 ;  /* 0x0000000e70707220 */ /* 0x000fe20000400000 */
[----:B------:R-:W-:Y:S01]  /*5eb0*/  F2FP.SATFINITE.E4M3.F32.PACK_AB_MERGE_C R5, RZ, R116, RZ ;  /* 0x00000074ff05723e */ /* 0x000fe200048070ff */
[-C--:B------:R-:W-:Y:S01]  /*5ec0*/  FMUL R111, R111, R14.reuse ;  /* 0x0000000e6f6f7220 */ /* 0x080fe20000400000 */
[----:B------:R-:W-:Y:S01]  /*5ed0*/  ISETP.LT.OR P3, PT, R6, 0x1, !P0 ;  /* 0x000000010600780c */ /* 0x000fe20004761670 */
[-C--:B------:R-:W-:Y:S01]  /*5ee0*/  FMUL R110, R110, R14.reuse ;  /* 0x0000000e6e6e7220 */ /* 0x080fe20000400000 */
[C---:B------:R-:W-:Y:S01]  /*5ef0*/  ISETP.LT.OR P6, PT, R6.reuse, 0xa, !P1 ;  /* 0x0000000a0600780c */ /* 0x040fe20004fc1670 */
[-C--:B------:R-:W-:Y:S01]  /*5f00*/  FMUL R109, R109, R14.reuse ;  /* 0x0000000e6d6d7220 */ /* 0x080fe20000400000 */
[----:B------:R-:W-:Y:S01]  /*5f10*/  F2FP.SATFINITE.E4M3.F32.PACK_AB_MERGE_C R115, RZ, R115, RZ ;  /* 0x00000073ff73723e */ /* 0x000fe200048070ff */
[----:B------:R-:W-:Y:S01]  /*5f20*/  @!P4 STG.E.U8 desc[UR20][R18.64], R117 ;  /* 0x000000751200c986 */ /* 0x000fe2000c101114 */
[----:B------:R-:W-:Y:S01]  /*5f30*/  ISETP.LT.OR P4, PT, R6, 0x2, !P0 ;  /* 0x000000020600780c */ /* 0x000fe20004781670 */
[----:B------:R-:W-:Y:S01]  /*5f40*/  FMUL R108, R108, R14 ;  /* 0x0000000e6c6c7220 */ /* 0x000fe20000400000 */
[----:B------:R-:W-:Y:S01]  /*5f50*/  F2FP.SATFINITE.E4M3.F32.PACK_AB_MERGE_C R25, RZ, R114, RZ ;  /* 0x00000072ff19723e */ /* 0x000fe200048070ff */
[----:B------:R0:W-:Y:S01]  /*5f60*/  @!P5 STG.E.U8 desc[UR20][R18.64+0x1], R5 ;  /* 0x000001051200d986 */ /* 0x0001e2000c101114 */
[C---:B------:R-:W-:Y:S01]  /*5f70*/  ISETP.LT.OR P5, PT, R6.reuse, 0x9, !P1 ;  /* 0x000000090600780c */ /* 0x040fe20004fa1670 */
[-C--:B------:R-:W-:Y:S01]  /*5f80*/  FMUL R107, R107, R14.reuse ;  /* 0x0000000e6b6b7220 */ /* 0x080fe20000400000 */
[----:B------:R-:W-:Y:S01]  /*5f90*/  F2FP.SATFINITE.E4M3.F32.PACK_AB_MERGE_C R113, RZ, R113, RZ ;  /* 0x00000071ff71723e */ /* 0x000fe200048070ff */
[----:B------:R-:W-:Y:S01]  /*5fa0*/  @!P3 STG.E.U8 desc[UR20][R16.64], R115 ;  /* 0x000000731000b986 */ /* 0x000fe2000c101114 */
[----:B------:R-:W-:Y:S01]  /*5fb0*/  ISETP.LT.OR P3, PT, R6, 0x9, !P0 ;  /* 0x000000090600780c */ /* 0x000fe20004761670 */
[-C--:B------:R-:W-:Y:S01]  /*5fc0*/  FMUL R106, R106, R14.reuse ;  /* 0x0000000e6a6a7220 */ /* 0x080fe20000400000 */
[----:B------:R-:W-:Y:S01]  /*5fd0*/  F2FP.SATFINITE.E4M3.F32.PACK_AB_MERGE_C R111, RZ, R111, RZ ;  /* 0x0000006fff6f723e */ /* 0x000fe200048070ff */
[-C--:B------:R-:W-:Y:S01]  /*5fe0*/  FMUL R105, R105, R14.reuse ;  /* 0x0000000e69697220 */ /* 0x080fe20000400000 */
[----:B------:R-:W-:Y:S01]  /*5ff0*/  F2FP.SATFINITE.E4M3.F32.PACK_AB_MERGE_C R109, RZ, R109, RZ ;  /* 0x0000006dff6d723e */ /* 0x000fe200048070ff */
[----:B------:R1:W-:Y:S01]  /*6000*/  @!P4 STG.E.U8 desc[UR20][R16.64+0x1], R25 ;  /* 0x000001191000c986 */ /* 0x0003e2000c101114 */
[----:B------:R-:W-:Y:S01]  /*6010*/  ISETP.LT.OR P4, PT, R6, 0xa, !P0 ;  /* 0x0000000a0600780c */ /* 0x000fe20004781670 */
[----:B------:R-:W-:Y:S01]  /*6020*/  FMUL R104, R104, R14 ;  /* 0x0000000e68687220 */ /* 0x000fe20000400000 */
[----:B0-----:R-:W-:Y:S01]  /*6030*/  F2FP.SATFINITE.E4M3.F32.PACK_AB_MERGE_C R5, RZ, R112, RZ ;  /* 0x00000070ff05723e */ /* 0x001fe200048070ff */
[----:B------:R-:W-:Y:S01]  /*6040*/  @!P5 STG.E.U8 desc[UR20][R18.64+0x8], R113 ;  /* 0x000008711200d986 */ /* 0x000fe2000c101114 */
[C---:B------:R-:W-:Y:S01]  /*6050*/  ISETP.LT.OR P5, PT, R6.reuse, 0x11, !P1 ;  /* 0x000000110600780c */ /* 0x040fe20004fa1670 */
[-C--:B------:R-:W-:Y:S01]  /*6060*/  FMUL R103, R103, R14.reuse ;  /* 0x0000000e67677220 */ /* 0x080fe20000400000 */
[----:B------:R-:W-:Y:S01]  /*6070*/  F2FP.SATFINITE.E4M3.F32.PACK_AB_MERGE_C R107, RZ, R107, RZ ;  /* 0x0000006bff6b723e */ /* 0x000fe200048070ff */
[----:B------:R0:W-:Y:S01]  /*6080*/  @!P6 STG.E.U8 desc[UR20][R18.64+0x9], R5 ;  /* 0x000009051200e986 */ /* 0x0001e2000c101114 */
[----:B------:R-:W-:Y:S01]  /*6090*/  ISETP.LT.OR P6, PT, R6, 0x12, !P1 ;  /* 0x000000120600780c */ /* 0x000fe20004fc1670 */
[----:B------:R-:W-:Y:S01]  /*60a0*/  FMUL R102, R102, R14 ;  /* 0x0000000e66667220 */ /* 0x000fe20000400000 */
[----:B------:R-:W-:Y:S01]  /*60b0*/  F2FP.SATFINITE.E4M3.F32.PACK_AB_MERGE_C R105, RZ, R105, RZ ;  /* 0x00000069ff69723e */ /* 0x000fe200048070ff */
[----:B------:R-:W-:Y:S01]  /*60c0*/  @!P3 STG.E.U8 desc[UR20][R16.64+0x8], R111 ;  /* 0x0000086f1000b986 */ /* 0x000fe2000c101114 */
[----:B-1----:R-:W-:Y:S01]  /*60d0*/  F2FP.SATFINITE.E4M3.F32.PACK_AB_MERGE_C R25, RZ, R110, RZ ;  /* 0x0000006eff19723e */ /* 0x002fe200048070ff */
[-C--:B------:R-:W-:Y:S01]  /*60e0*/  FMUL R101, R101, R14.reuse ;  /* 0x0000000e65657220 */ /* 0x080fe20000400000 */
[----:B------:R-:W-:Y:S01]  /*60f0*/  ISETP.LT.OR P3, PT, R6, 0x11, !P0 ;  /* 0x000000110600780c */ /* 0x000fe20004761670 */
[-C--:B------:R-:W-:Y:S01]  /*6100*/  FMUL R100, R100, R14.reuse ;  /* 0x0000000e64647220 */ /* 0x080fe20000400000 */
[----:B------:R-:W-:Y:S01]  /*6110*/  F2FP.SATFINITE.E4M3.F32.PACK_AB_MERGE_C R103, RZ, R103, RZ ;  /* 0x00000067ff67723e */ /* 0x000fe200048070ff */
[----:B------:R1:W-:Y:S01]  /*6120*/  @!P4 STG.E.U8 desc[UR20][R16.64+0x9], R25 ;  /* 0x000009191000c986 */ /* 0x0003e2000c101114 */
[C---:B------:R-:W-:Y:S01]  /*6130*/  ISETP.LT.OR P4, PT, R6.reuse, 0x12, !P0 ;  /* 0x000000120600780c */ /* 0x040fe20004781670 */
[----:B------:R-:W-:Y:S01]  /*6140*/  FMUL R99, R99, R14 ;  /* 0x0000000e63637220 */ /* 0x000fe20000400000 */
[----:B0-----:R-:W-:Y:S01]  /*6150*/  F2FP.SATFINITE.E4M3.F32.PACK_AB_MERGE_C R5, RZ, R108, RZ ;  /* 0x0000006cff05723e */ /* 0x001fe200048070ff */
[----:B------:R-:W-:Y:S01]  /*6160*/  @!P5 STG.E.U8 desc[UR20][R18.64+0x10], R109 ;  /* 0x0000106d1200d986 */ /* 0x000fe2000c101114 */
[----:B------:R-:W-:Y:S01]  /*6170*/  ISETP.LT.OR P5, PT, R6, 0x19, !P1 ;  /* 0x000000190600780c */ /* 0x000fe20004fa1670 */
[-C--:B------:R-:W-:Y:S01]  /*6180*/  FMUL R98, R98, R14.reuse ;  /* 0x0000000e62627220 */ /* 0x080fe20000400000 */
[----:B------:R-:W-:Y:S01]  /*6190*/  F2FP.SATFINITE.E4M3.F32.PACK_AB_MERGE_C R101, RZ, R101, RZ ;  /* 0x00000065ff65723e */ /* 0x000fe200048070ff */
[----:B------:R0:W-:Y:S01]  /*61a0*/  @!P6 STG.E.U8 desc[UR20][R18.64+0x11], R5 ;  /* 0x000011051200e986 */ /* 0x0001e2000c101114 */
[----:B------:R-:W-:Y:S01]  /*61b0*/  ISETP.LT.OR P6, PT, R6, 0x1a, !P1 ;  /* 0x0000001a0600780c */ /* 0x000fe20004fc1670 */
[-C--:B------:R-:W-:Y:S01]  /*61c0*/  FMUL R97, R97, R14.reuse ;  /* 0x0000000e61617220 */ /* 0x080fe20000400000 */
[----:B------:R-:W-:Y:S01]  /*61d0*/  FMUL R96, R96, R14 ;  /* 0x0000000e60607220 */ /* 0x000fe20000400000 */
[----:B-1----:R-:W-:Y:S01]  /*61e0*/  F2FP.SATFINITE.E4M3.F32.PACK_AB_MERGE_C R25, RZ, R106, RZ ;  /* 0x0000006aff19723e */ /* 0x002fe200048070ff */
[----:B------:R-:W-:Y:S01]  /*61f0*/  @!P3 STG.E.U8 desc[UR20][R16.64+0x10], R107 ;  /* 0x0000106b1000b986 */ /* 0x000fe2000c101114 */
[C---:B------:R-:W-:Y:S01]  /*6200*/  ISETP.LT.OR P3, PT, R6.reuse, 0x19, !P0 ;  /* 0x000000190600780c */ /* 0x040fe20004761670 */
        /* <DEDUP_REMOVED lines=37> */
[-C--:B------:R-:W-:Y:S01]  /*6460*/  FMUL R84, R84, R14.reuse ;  /* 0x0000000e54547220 */ /* 0x080fe20000400000 */
        /* <DEDUP_REMOVED lines=43> */
[-C--:B------:R-:W-:Y:S01]  /*6720*/  FMUL R23, R23, R14.reuse ;  /* 0x0000000e17177220 */ /* 0x080fe20000400000 */
[----:B------:R0:W-:Y:S01]  /*6730*/  @!P6 STG.E.U8 desc[UR20][R18.64+0x39], R5 ;  /* 0x000039051200e986 */ /* 0x0001e2000c101114 */
[----:B------:R-:W-:Y:S01]  /*6740*/  ISETP.LT.OR P6, PT, R6, 0x42, !P1 ;  /* 0x000000420600780c */ /* 0x000fe20004fc1670 */
[----:B------:R-:W-:Y:S01]  /*6750*/  FMUL R22, R22, R14 ;  /* 0x0000000e16167220 */ /* 0x000fe20000400000 */
[----:B------:R-:W-:Y:S01]  /*6760*/  F2FP.SATFINITE.E4M3.F32.PACK_AB_MERGE_C R75, RZ, R75, RZ ;  /* 0x0000004bff4b723e */ /* 0x000fe200048070ff */
[----:B------:R-:W-:Y:S01]  /*6770*/  @!P3 STG.E.U8 desc[UR20][R16.64+0x38], R87 ;  /* 0x000038571000b986 */ /* 0x000fe2000c101114 */
[----:B-1----:R-:W-:-:S02]  /*6780*/  F2FP.SATFINITE.E4M3.F32.PACK_AB_MERGE_C R25, RZ, R86, RZ ;  /* 0x00000056ff19723e */ /* 0x002fc400048070ff */
[C---:B------:R-:W-:Y:S02]  /*6790*/  ISETP.LT.OR P3, PT, R6.reuse, 0x41, !P0 ;  /* 0x000000410600780c */ /* 0x040fe40004761670 */
[----:B------:R-:W-:Y:S01]  /*67a0*/  F2FP.SATFINITE.E4M3.F32.PACK_AB_MERGE_C R73, RZ, R73, RZ ;  /* 0x00000049ff49723e */ /* 0x000fe200048070ff */
[----:B------:R1:W-:Y:S01]  /*67b0*/  @!P4 STG.E.U8 desc[UR20][R16.64+0x39], R25 ;  /* 0x000039191000c986 */ /* 0x0003e2000c101114 */
[C---:B------:R-:W-:Y:S02]  /*67c0*/  ISETP.LT.OR P4, PT, R6.reuse, 0x42, !P0 ;  /* 0x000000420600780c */ /* 0x040fe40004781670 */
[----:B0-----:R-:W-:Y:S01]  /*67d0*/  F2FP.SATFINITE.E4M3.F32.PACK_AB_MERGE_C R5, RZ, R84, RZ ;  /* 0x00000054ff05723e */ /* 0x001fe200048070ff */
[----:B------:R-:W-:Y:S01]  /*67e0*/  @!P5 STG.E.U8 desc[UR20][R18.64+0x40], R85 ;  /* 0x000040551200d986 */ /* 0x000fe2000c101114 */
[C---:B------:R-:W-:Y:S02]  /*67f0*/  ISETP.LT.OR P5, PT, R6.reuse, 0x49, !P1 ;  /* 0x000000490600780c */ /* 0x040fe40004fa1670 */
[----:B------:R-:W-:Y:S01]  /*6800*/  F2FP.SATFINITE.E4M3.F32.PACK_AB_MERGE_C R23, RZ, R23, RZ ;  /* 0x00000017ff17723e */ /* 0x000fe200048070ff */
[----:B------:R0:W-:Y:S01]  /*6810*/  @!P6 STG.E.U8 desc[UR20][R18.64+0x41], R5 ;  /* 0x000041051200e986 */ /* 0x0001e2000c101114 */
[----:B------:R-:W-:-:S02]  /*6820*/  ISETP.LT.OR P6, PT, R6, 0x4a, !P1 ;  /* 0x0000004a0600780c */ /* 0x000fc40004fc1670 */
[----:B------:R-:W-:Y:S01]  /*6830*/  F2FP.SATFINITE.E4M3.F32.PACK_AB_MERGE_C R27, RZ, R22, RZ ;  /* 0x00000016ff1b723e */ /* 0x000fe200048070ff */
[----:B------:R-:W-:Y:S01]  /*6840*/  @!P3 STG.E.U8 desc[UR20][R16.64+0x40], R83 ;  /* 0x000040531000b986 */ /* 0x000fe2000c101114 */
[----:B-1----:R-:W-:Y:S02]  /*6850*/  F2FP.SATFINITE.E4M3.F32.PACK_AB_MERGE_C R25, RZ, R82, RZ ;  /* 0x00000052ff19723e */ /* 0x002fe400048070ff */
[----:B------:R-:W-:-:S03]  /*6860*/  ISETP.LT.OR P3, PT, R6, 0x49, !P0 ;  /* 0x000000490600780c */ /* 0x000fc60004761670 */
[----:B------:R1:W-:Y:S01]  /*6870*/  @!P4 STG.E.U8 desc[UR20][R16.64+0x41], R25 ;  /* 0x000041191000c986 */ /* 0x0003e2000c101114 */
[C---:B------:R-:W-:Y:S02]  /*6880*/  ISETP.LT.OR P4, PT, R6.reuse, 0x4a, !P0 ;  /* 0x0000004a0600780c */ /* 0x040fe40004781670 */
[----:B0-----:R-:W-:Y:S01]  /*6890*/  F2FP.SATFINITE.E4M3.F32.PACK_AB_MERGE_C R5, RZ, R80, RZ ;  /* 0x00000050ff05723e */ /* 0x001fe200048070ff */
[----:B------:R-:W-:Y:S01]  /*68a0*/  @!P5 STG.E.U8 desc[UR20][R18.64+0x48], R81 ;  /* 0x000048511200d986 */ /* 0x000fe2000c101114 */
[----:B------:R-:W-:-:S03]  /*68b0*/  ISETP.LT.OR P5, PT, R6, 0x51, !P1 ;  /* 0x000000510600780c */ /* 0x000fc60004fa1670 */
[----:B------:R0:W-:Y:S01]  /*68c0*/  @!P6 STG.E.U8 desc[UR20][R18.64+0x49], R5 ;  /* 0x000049051200e986 */ /* 0x0001e2000c101114 */
[C---:B------:R-:W-:Y:S02]  /*68d0*/  ISETP.LT.OR P6, PT, R6.reuse, 0x52, !P1 ;  /* 0x000000520600780c */ /* 0x040fe40004fc1670 */
[----:B-1----:R-:W-:Y:S01]  /*68e0*/  F2FP.SATFINITE.E4M3.F32.PACK_AB_MERGE_C R25, RZ, R78, RZ ;  /* 0x0000004eff19723e */ /* 0x002fe200048070ff */
[----:B------:R-:W-:Y:S01]  /*68f0*/  @!P3 STG.E.U8 desc[UR20][R16.64+0x48], R79 ;  /* 0x0000484f1000b986 */ /* 0x000fe2000c101114 */
[----:B------:R-:W-:-:S03]  /*6900*/  ISETP.LT.OR P3, PT, R6, 0x51, !P0 ;  /* 0x000000510600780c */ /* 0x000fc60004761670 */
[----:B------:R1:W-:Y:S01]  /*6910*/  @!P4 STG.E.U8 desc[UR20][R16.64+0x49], R25 ;  /* 0x000049191000c986 */ /* 0x0003e2000c101114 */
[C---:B------:R-:W-:Y:S02]  /*6920*/  ISETP.LT.OR P4, PT, R6.reuse, 0x59, !P1 ;  /* 0x000000590600780c */ /* 0x040fe40004f81670 */
[----:B0-----:R-:W-:Y:S01]  /*6930*/  F2FP.SATFINITE.E4M3.F32.PACK_AB_MERGE_C R5, RZ, R76, RZ ;  /* 0x0000004cff05723e */ /* 0x001fe200048070ff */
[----:B------:R-:W-:Y:S01]  /*6940*/  @!P5 STG.E.U8 desc[UR20][R18.64+0x50], R77 ;  /* 0x0000504d1200d986 */ /* 0x000fe2000c101114 */
[C---:B------:R-:W-:Y:S02]  /*6950*/  ISETP.LT.OR P5, PT, R6.reuse, 0x52, !P0 ;  /* 0x000000520600780c */ /* 0x040fe400047a1670 */
[C---:B------:R-:W-:Y:S01]  /*6960*/  ISETP.LT.OR P1, PT, R6.reuse, 0x5a, !P1 ;  /* 0x0000005a0600780c */ /* 0x040fe20004f21670 */
[----:B------:R0:W-:Y:S01]  /*6970*/  @!P6 STG.E.U8 desc[UR20][R18.64+0x51], R5 ;  /* 0x000051051200e986 */ /* 0x0001e2000c101114 */
[C---:B------:R-:W-:Y:S02]  /*6980*/  ISETP.LT.OR P6, PT, R6.reuse, 0x59, !P0 ;  /* 0x000000590600780c */ /* 0x040fe400047c1670 */
[----:B------:R-:W-:Y:S01]  /*6990*/  ISETP.LT.OR P0, PT, R6, 0x5a, !P0 ;  /* 0x0000005a0600780c */ /* 0x000fe20004701670 */
[----:B------:R2:W-:Y:S01]  /*69a0*/  @!P3 STG.E.U8 desc[UR20][R16.64+0x50], R75 ;  /* 0x0000504b1000b986 */ /* 0x0005e2000c101114 */
[----:B-1----:R-:W-:-:S02]  /*69b0*/  F2FP.SATFINITE.E4M3.F32.PACK_AB_MERGE_C R25, RZ, R72, RZ ;  /* 0x00000048ff19723e */ /* 0x002fc400048070ff */
[----:B0-----:R-:W-:-:S05]  /*69c0*/  F2FP.SATFINITE.E4M3.F32.PACK_AB_MERGE_C R5, RZ, R74, RZ ;  /* 0x0000004aff05723e */ /* 0x001fca00048070ff */
[----:B------:R2:W-:Y:S04]  /*69d0*/  @!P5 STG.E.U8 desc[UR20][R16.64+0x51], R5 ;  /* 0x000051051000d986 */ /* 0x0005e8000c101114 */
[----:B------:R2:W-:Y:S04]  /*69e0*/  @!P4 STG.E.U8 desc[UR20][R18.64+0x58], R73 ;  /* 0x000058491200c986 */ /* 0x0005e8000c101114 */
[----:B------:R2:W-:Y:S04]  /*69f0*/  @!P1 STG.E.U8 desc[UR20][R18.64+0x59], R25 ;  /* 0x0000591912009986 */ /* 0x0005e8000c101114 */
[----:B------:R2:W-:Y:S04]  /*6a00*/  @!P6 STG.E.U8 desc[UR20][R16.64+0x58], R23 ;  /* 0x000058171000e986 */ /* 0x0005e8000c101114 */
[----:B------:R2:W-:Y:S02]  /*6a10*/  @!P0 STG.E.U8 desc[UR20][R16.64+0x59], R27 ;  /* 0x0000591b10008986 */ /* 0x0005e4000c101114 */
.L_x_140:
[----:B------:R-:W-:Y:S05]  /*6a20*/  BSYNC B0 ;  /* 0x0000000000007941 */ /* 0x000fea0003800000 */
.L_x_42:
[C---:B------:R-:W-:Y:S01]  /*6a30*/  LEA R2, P0, R8.reuse, R2, 0x1 ;  /* 0x0000000208027211 */ /* 0x040fe200078008ff */
[----:B------:R-:W-:Y:S01]  /*6a40*/  ULDC.64 UR6, c[0x0][0x650] ;  /* 0x0001940000067ab9 */ /* 0x000fe20000000a00 */
[----:B-----5:R-:W-:Y:S01]  /*6a50*/  IMAD.U32 R4, RZ, RZ, UR12 ;  /* 0x0000000cff047e24 */ /* 0x020fe2000f8e00ff */
[----:B0-2---:R-:W-:Y:S01]  /*6a60*/  PRMT R16, RZ, 0x7610, R16 ;  /* 0x00007610ff107816 */ /* 0x005fe20000000010 */
[----:B------:R-:W-:Y:S01]  /*6a70*/  IMAD.MOV.U32 R6, RZ, RZ, -0x1 ;  /* 0xffffffffff067424 */ /* 0x000fe200078e00ff */
[----:B------:R-:W-:Y:S01]  /*6a80*/  LEA.HI.X R3, R8, R3, R0, 0x1, P0 ;  /* 0x0000000308037211 */ /* 0x000fe200000f0c00 */
[----:B------:R0:W-:Y:S01]  /*6a90*/  SYNCS.ARRIVE.TRANS64.A1T0 RZ, [R4+UR22], RZ ;  /* 0x000000ff04ff79a7 */ /* 0x0001e20008100016 */
[----:B------:R-:W-:Y:S01]  /*6aa0*/  ISETP.GE.U32.AND P0, PT, R2, UR6, PT ;  /* 0x0000000602007c0c */ /* 0x000fe2000bf06070 */
[----:B------:R-:W-:-:S03]  /*6ab0*/  IMAD.MOV.U32 R5, RZ, RZ, -0x1 ;  /* 0xffffffffff057424 */ /* 0x000fc600078e00ff */
[----:B------:R-:W-:Y:S01]  /*6ac0*/  ISETP.GE.U32.AND.EX P0, PT, R3, UR7, PT, P0 ;  /* 0x0000000703007c0c */ /* 0x000fe2000bf06100 */
[----:B0-----:R-:W-:-:S12]  /*6ad0*/  IMAD.MOV.U32 R4, RZ, RZ, -0x1 ;  /* 0xffffffffff047424 */ /* 0x001fd800078e00ff */
[----:B------:R-:W-:Y:S05]  /*6ae0*/  @P0 BRA `(.L_x_141) ;  /* 0x0000000400600947 */ /* 0x000fea0003800000 */
[----:B------:R-:W0:Y:S01]  /*6af0*/  S2R R28, SR_CTAID.X ;  /* 0x00000000001c7919 */ /* 0x000e220000002500 */
[----:B------:R-:W2:Y:S01]  /*6b00*/  LDC.64 R22, c[0x0][0x628] ;  /* 0x00018a00ff167b82 */ /* 0x000ea20000000a00 */
[----:B------:R-:W-:Y:S01]  /*6b10*/  ULDC UR6, c[0x0][0x150] ;  /* 0x0000540000067ab9 */ /* 0x000fe20000000800 */
[----:B-1----:R-:W-:Y:S01]  /*6b20*/  IMAD.MOV.U32 R18, RZ, RZ, R2 ;  /* 0x000000ffff127224 */ /* 0x002fe200078e0002 */
[----:B------:R-:W1:Y:S01]  /*6b30*/  S2R R30, SR_CTAID.Y ;  /* 0x00000000001e7919 */ /* 0x000e620000002600 */
[----:B------:R-:W-:-:S04]  /*6b40*/  IMAD.MOV.U32 R19, RZ, RZ, R3 ;  /* 0x000000ffff137224 */ /* 0x000fc800078e0003 */
[----:B------:R-:W1:Y:S08]  /*6b50*/  LDC R31, c[0x0][0x144] ;  /* 0x00005100ff1f7b82 */ /* 0x000e700000000800 */
[----:B------:R-:W1:Y:S08]  /*6b60*/  LDC R6, c[0x0][0x630] ;  /* 0x00018c00ff067b82 */ /* 0x000e700000000800 */
[----:B------:R-:W1:Y:S01]  /*6b70*/  LDC.64 R26, c[0x0][0x620] ;  /* 0x00018800ff1a7b82 */ /* 0x000e620000000a00 */
[----:B--2---:R-:W-:-:S04]  /*6b80*/  ISETP.NE.U32.AND P0, PT, R22, RZ, PT ;  /* 0x000000ff1600720c */ /* 0x004fc80003f05070 */
[----:B------:R-:W-:Y:S02]  /*6b90*/  ISETP.NE.AND.EX P0, PT, R23, RZ, PT, P0 ;  /* 0x000000ff1700720c */ /* 0x000fe40003f05300 */
[----:B0-----:R-:W-:-:S05]  /*6ba0*/  I2FP.F32.U32 R4, R28 ;  /* 0x0000001c00047245 */ /* 0x001fca0000201000 */
[----:B------:R-:W-:-:S04]  /*6bb0*/  FMUL R4, R4, UR6 ;  /* 0x0000000604047c20 */ /* 0x000fc80008400000 */
[----:B------:R0:W2:Y:S02]  /*6bc0*/  F2I.U32.TRUNC.NTZ R29, R4 ;  /* 0x00000004001d7305 */ /* 0x0000a4000020f000 */
[----:B------:R-:W-:Y:S05]  /*6bd0*/  @!P0 BRA `(.L_x_142) ;  /* 0x0000000000288947 */ /* 0x000fea0003800000 */
[----:B------:R-:W5:Y:S02]  /*6be0*/  LDC R5, c[0x0][0x634] ;  /* 0x00018d00ff057b82 */ /* 0x000f640000000800 */
[----:B-----5:R-:W-:-:S05]  /*6bf0*/  IADD3 R19, P0, R2, R5, RZ ;  /* 0x0000000502137210 */ /* 0x020fca0007f1e0ff */
[----:B---34-:R-:W-:-:S04]  /*6c00*/  IMAD.X R25, RZ, RZ, R3, P0 ;  /* 0x000000ffff197224 */ /* 0x018fc800000e0603 */
[----:B0-----:R-:W-:-:S04]  /*6c10*/  IMAD.WIDE.U32 R4, R25, R22, RZ ;  /* 0x0000001619047225 */ /* 0x001fc800078e00ff */
[----:B------:R-:W-:-:S04]  /*6c20*/  IMAD.WIDE.U32 R16, P0, R19, R23, R4 ;  /* 0x0000001713107225 */ /* 0x000fc80007800004 */
[----:B------:R-:W-:-:S04]  /*6c30*/  IMAD.WIDE.U32 R4, R19, R22, RZ ;  /* 0x0000001613047225 */ /* 0x000fc800078e00ff */
[----:B------:R-:W-:Y:S01]  /*6c40*/  IMAD.X R19, RZ, RZ, RZ, P0 ;  /* 0x000000ffff137224 */ /* 0x000fe200000e06ff */
[----:B------:R-:W-:Y:S01]  /*6c50*/  IADD3 RZ, P0, R5, R16, RZ ;  /* 0x0000001005ff7210 */ /* 0x000fe20007f1e0ff */
[----:B------:R-:W-:-:S04]  /*6c60*/  IMAD.MOV.U32 R18, RZ, RZ, R17 ;  /* 0x000000ffff127224 */ /* 0x000fc800078e0011 */
[----:B------:R-:W-:-:S08]  /*6c70*/  IMAD.WIDE.U32.X R18, R25, R23, R18, P0 ;  /* 0x0000001719127225 */ /* 0x000fd000000e0412 */
.L_x_142:
[-CC-:B-1-34-:R-:W-:Y:S01]  /*6c80*/  SHF.R.U64 R24, R18, R6.reuse, R19.reuse ;  /* 0x0000000612187219 */ /* 0x19afe20000001213 */
[----:B------:R-:W1:Y:S01]  /*6c90*/  LDC.64 R34, c[0x0][0x640] ;  /* 0x00019000ff227b82 */ /* 0x000e620000000a00 */
[----:B0-----:R-:W-:Y:S01]  /*6ca0*/  SHF.R.U32.HI R4, RZ, R6, R19 ;  /* 0x00000006ff047219 */ /* 0x001fe20000011613 */
[----:B--2---:R-:W-:Y:S01]  /*6cb0*/  IMAD.MOV R29, RZ, RZ, -R29 ;  /* 0x000000ffff1d7224 */ /* 0x004fe200078e0a1d */
[----:B------:R-:W-:Y:S01]  /*6cc0*/  IADD3 R17, P0, RZ, -R24, RZ ;  /* 0x80000018ff117210 */ /* 0x000fe20007f1e0ff */
[----:B------:R-:W-:Y:S01]  /*6cd0*/  ULDC UR6, c[0x0][0x154] ;  /* 0x0000550000067ab9 */ /* 0x000fe20000000800 */
[----:B------:R-:W-:Y:S02]  /*6ce0*/  IMAD.MOV.U32 R19, RZ, RZ, 0x1 ;  /* 0x00000001ff137424 */ /* 0x000fe400078e00ff */
[----:B------:R-:W-:Y:S01]  /*6cf0*/  IMAD R29, R31, R29, R28 ;  /* 0x0000001d1f1d7224 */ /* 0x000fe200078e021c */
[----:B------:R-:W0:Y:S01]  /*6d00*/  LDC R16, c[0x0][0x618] ;  /* 0x00018600ff107b82 */ /* 0x000e220000000800 */
[----:B------:R-:W-:-:S04]  /*6d10*/  IMAD.X R5, RZ, RZ, ~R4, P0 ;  /* 0x000000ffff057224 */ /* 0x000fc800000e0e04 */
[-C--:B------:R-:W-:Y:S02]  /*6d20*/  IMAD R6, R5, R26.reuse, RZ ;  /* 0x0000001a05067224 */ /* 0x080fe400078e02ff */
[C---:B------:R-:W-:Y:S01]  /*6d30*/  IMAD.WIDE.U32 R4, R17.reuse, R26, R2 ;  /* 0x0000001a11047225 */ /* 0x040fe200078e0002 */
[----:B------:R-:W2:Y:S03]  /*6d40*/  LDC R18, c[0x0][0x608] ;  /* 0x00018200ff127b82 */ /* 0x000ea60000000800 */
[----:B------:R-:W-:Y:S01]  /*6d50*/  IMAD R17, R17, R27, R6 ;  /* 0x0000001b11117224 */ /* 0x000fe200078e0206 */
[----:B------:R-:W-:-:S03]  /*6d60*/  I2FP.F32.U32 R6, R30 ;  /* 0x0000001e00067245 */ /* 0x000fc60000201000 */
[----:B------:R-:W-:Y:S01]  /*6d70*/  IMAD.IADD R5, R5, 0x1, R17 ;  /* 0x0000000105057824 */ /* 0x000fe200078e0211 */
[----:B------:R-:W3:Y:S01]  /*6d80*/  LDC R32, c[0x0][0x658] ;  /* 0x00019600ff207b82 */ /* 0x000ee20000000800 */
[----:B-1----:R-:W-:Y:S01]  /*6d90*/  ISETP.NE.U32.AND P0, PT, R34, RZ, PT ;  /* 0x000000ff2200720c */ /* 0x002fe20003f05070 */
[----:B------:R-:W-:-:S03]  /*6da0*/  IMAD.MOV.U32 R17, RZ, RZ, -0x1 ;  /* 0xffffffffff117424 */ /* 0x000fc600078e00ff */
[----:B------:R-:W-:-:S03]  /*6db0*/  ISETP.NE.AND.EX P0, PT, R35, RZ, PT, P0 ;  /* 0x000000ff2300720c */ /* 0x000fc60003f05300 */
[----:B------:R-:W1:Y:S01]  /*6dc0*/  LDC R27, c[0x0][0x148] ;  /* 0x00005200ff1b7b82 */ /* 0x000e620000000800 */
[-CC-:B0-----:R-:W-:Y:S02]  /*6dd0*/  SHF.R.U64 R22, R4, R16.reuse, R5.reuse ;  /* 0x0000001004167219 */ /* 0x181fe40000001205 */
[----:B------:R-:W-:Y:S01]  /*6de0*/  SHF.R.U32.HI R5, RZ, R16, R5 ;  /* 0x00000010ff057219 */ /* 0x000fe20000011605 */
[----:B------:R-:W-:-:S04]  /*6df0*/  FMUL R16, R6, UR6 ;  /* 0x0000000606107c20 */ /* 0x000fc80008400000 */
[----:B------:R-:W0:Y:S01]  /*6e00*/  LDC R28, c[0x0][0x600] ;  /* 0x00018000ff1c7b82 */ /* 0x000e220000000800 */
[----:B------:R4:W0:Y:S01]  /*6e10*/  F2I.U32.TRUNC.NTZ R25, R16 ;  /* 0x0000001000197305 */ /* 0x000822000020f000 */
[-CC-:B--2---:R-:W-:Y:S02]  /*6e20*/  SHF.R.U64 R6, R22, R18.reuse, R5.reuse ;  /* 0x0000001216067219 */ /* 0x184fe40000001205 */
[----:B------:R-:W-:-:S04]  /*6e30*/  SHF.R.U32.HI R5, RZ, R18, R5 ;  /* 0x00000012ff057219 */ /* 0x000fc80000011605 */
[----:B------:R-:W2:Y:S01]  /*6e40*/  LDC R33, c[0x0][0x648] ;  /* 0x00019200ff217b82 */ /* 0x000ea20000000800 */
[-CC-:B---3--:R-:W-:Y:S02]  /*6e50*/  SHF.R.U64 R26, R6, R32.reuse, R5.reuse ;  /* 0x00000020061a7219 */ /* 0x188fe40000001205 */
[-C--:B------:R-:W-:Y:S02]  /*6e60*/  SHF.L.U32 R17, R17, R32.reuse, RZ ;  /* 0x0000002011117219 */ /* 0x080fe400000006ff */
[-C--:B------:R-:W-:Y:S01]  /*6e70*/  SHF.R.U32.HI R5, RZ, R32.reuse, R5 ;  /* 0x00000020ff057219 */ /* 0x080fe20000011605 */
[----:B------:R-:W-:Y:S01]  /*6e80*/  IMAD.MOV.U32 R4, RZ, RZ, R26 ;  /* 0x000000ffff047224 */ /* 0x000fe200078e001a */
[----:B------:R-:W-:Y:S01]  /*6e90*/  SHF.L.U32 R32, R19, R32, RZ ;  /* 0x0000002013207219 */ /* 0x000fe200000006ff */
[----:B------:R-:W3:Y:S01]  /*6ea0*/  LDC R36, c[0x0][0x638] ;  /* 0x00018e00ff247b82 */ /* 0x000ee20000000800 */
[----:B------:R-:W-:-:S07]  /*6eb0*/  LOP3.LUT R31, RZ, R17, RZ, 0x33, !PT ;  /* 0x00000011ff1f7212 */ /* 0x000fce00078e33ff */
[----:B------:R-:W0:Y:S01]  /*6ec0*/  LDC R37, c[0x0][0x610] ;  /* 0x00018400ff257b82 */ /* 0x000e220000000800 */
[----:B----4-:R-:W-:Y:S05]  /*6ed0*/  @!P0 BRA `(.L_x_143) ;  /* 0x0000000000288947 */ /* 0x010fea0003800000 */
[----:B------:R-:W4:Y:S02]  /*6ee0*/  LDC R19, c[0x0][0x64c] ;  /* 0x00019300ff137b82 */ /* 0x000f240000000800 */
[----:B----4-:R-:W-:-:S05]  /*6ef0*/  IADD3 R19, P0, R26, R19, RZ ;  /* 0x000000131a137210 */ /* 0x010fca0007f1e0ff */
        /* <DEDUP_REMOVED lines=8> */
.L_x_143:
[----:B--2---:R-:W-:Y:S01]  /*6f80*/  SHF.R.U64 R4, R4, R33, R5 ;  /* 0x0000002104047219 */ /* 0x004fe20000001205 */
[----:B0-----:R-:W-:Y:S01]  /*6f90*/  VIADD R19, R28, 0xffffffff ;  /* 0xffffffff1c137836 */ /* 0x001fe20000000000 */
[----:B------:R-:W-:Y:S01]  /*6fa0*/  LOP3.LUT R17, R6, R31, RZ, 0xc0, !PT ;  /* 0x0000001f06117212 */ /* 0x000fe200078ec0ff */
[----:B------:R-:W-:Y:S02]  /*6fb0*/  IMAD.MOV R25, RZ, RZ, -R25 ;  /* 0x000000ffff197224 */ /* 0x000fe400078e0a19 */
[----:B------:R-:W-:Y:S02]  /*6fc0*/  IMAD.MOV R5, RZ, RZ, -R4 ;  /* 0x000000ffff057224 */ /* 0x000fe400078e0a04 */
[----:B------:R-:W-:Y:S01]  /*6fd0*/  IMAD R6, R32, R4, R17 ;  /* 0x0000000420067224 */ /* 0x000fe200078e0211 */
[----:B------:R-:W-:Y:S01]  /*6fe0*/  LOP3.LUT R17, R22, R19, RZ, 0xc0, !PT ;  /* 0x0000001316117212 */ /* 0x000fe200078ec0ff */
[----:B-1----:R-:W-:Y:S02]  /*6ff0*/  @P2 IMAD R29, R27, R25, R30 ;  /* 0x000000191b1d2224 */ /* 0x002fe400078e021e */
[----:B---3--:R-:W-:-:S02]  /*7000*/  IMAD R4, R5, R36, R26 ;  /* 0x0000002405047224 */ /* 0x008fc400078e021a */
[----:B------:R-:W-:Y:S02]  /*7010*/  IMAD R6, R6, R37, R29 ;  /* 0x0000002506067224 */ /* 0x000fe400078e021d */
[----:B------:R-:W-:Y:S02]  /*7020*/  IMAD R17, R4, R28, R17 ;  /* 0x0000001c04117224 */ /* 0x000fe400078e0211 */
[----:B------:R-:W-:Y:S02]  /*7030*/  IMAD.MOV.U32 R16, RZ, RZ, 0x1 ;  /* 0x00000001ff107424 */ /* 0x000fe400078e00ff */
[----:B------:R-:W-:Y:S01]  /*7040*/  IMAD.MOV.U32 R4, RZ, RZ, R24 ;  /* 0x000000ffff047224 */ /* 0x000fe200078e0018 */
[----:B------:R-:W-:Y:S02]  /*7050*/  SEL R5, R17, R6, !P2 ;  /* 0x0000000611057207 */ /* 0x000fe40005000000 */
[----:B------:R-:W-:-:S07]  /*7060*/  SEL R6, R6, R17, !P2 ;  /* 0x0000001106067207 */ /* 0x000fce0005000000 */
.L_x_141:
[----:B------:R-:W-:Y:S02]  /*7070*/  LOP3.LUT P0, RZ, R16, 0xff, RZ, 0xc0, !PT ;  /* 0x000000ff10ff7812 */ /* 0x000fe4000780c0ff */
[----:B------:R-:W-:-:S11]  /*7080*/  LOP3.LUT R119, R119, 0x1, RZ, 0x3c, !PT ;  /* 0x0000000177777812 */ /* 0x000fd600078e3cff */
[----:B------:R-:W-:Y:S05]  /*7090*/  @P0 BRA `(.L_x_144) ;  /* 0xffffffa800bc0947 */ /* 0x000fea000383ffff */
[----:B------:R-:W-:Y:S05]  /*70a0*/  EXIT ;  /* 0x000000000000794d */ /* 0x000fea0003800000 */
.L_x_18:
[----:B------:R-:W-:-:S08]  /*70b0*/  ISETP.NE.AND P0, PT, R18, RZ, PT ;  /* 0x000000ff1200720c */ /* 0x000fd00003f05270 */
[----:B--23-5:R-:W0:-:S00]  /*70c0*/  USETMAXREG.DEALLOC.CTAPOOL 0x28 ;  /* 0x00000028000079c8 */ /* 0x02ce0000080e0500 */
[----:B------:R-:W-:Y:S05]  /*70d0*/  @P0 EXIT ;  /* 0x000000000000094d */ /* 0x000fea0003800000 */
[----:B0-----:R-:W-:Y:S01]  /*70e0*/  LOP3.LUT P0, RZ, R20, 0xff, RZ, 0xc0, !PT ;  /* 0x000000ff14ff7812 */ /* 0x001fe2000780c0ff */
[----:B------:R-:W-:Y:S02]  /*70f0*/  IMAD.MOV.U32 R12, RZ, RZ, 0x1 ;  /* 0x00000001ff0c7424 */ /* 0x000fe400078e00ff */
[----:B------:R-:W-:-:S10]  /*7100*/  IMAD.MOV.U32 R13, RZ, RZ, RZ ;  /* 0x000000ffff0d7224 */ /* 0x000fd400078e00ff */
[----:B------:R-:W-:Y:S05]  /*7110*/  @!P0 BRA `(.L_x_145) ;  /* 0x0000000c00248947 */ /* 0x000fea0003800000 */
[----:B------:R-:W0:Y:S01]  /*7120*/  S2R R16, SR_CgaCtaId ;  /* 0x0000000000107919 */ /* 0x000e220000008800 */
[----:B------:R-:W-:Y:S01]  /*7130*/  LOP3.LUT P0, RZ, R11, 0x1f, RZ, 0xc0, !PT ;  /* 0x0000001f0bff7812 */ /* 0x000fe2000780c0ff */
[----:B------:R-:W-:Y:S01]  /*7140*/  ULDC UR5, c[0x0][0x658] ;  /* 0x0001960000057ab9 */ /* 0x000fe20000000800 */
[----:B------:R-:W-:Y:S01]  /*7150*/  UMOV UR6, 0xffffffff ;  /* 0xffffffff00067882 */ /* 0x000fe20000000000 */
[----:B------:R-:W-:Y:S01]  /*7160*/  BSSY B0, `(.L_x_145) ;  /* 0x00000c4000007945 */ /* 0x000fe20003800000 */
[----:B------:R-:W-:Y:S01]  /*7170*/  USHF.L.U32 UR6, UR6, UR5, URZ ;  /* 0x0000000506067299 */ /* 0x000fe2000800063f */
[C---:B------:R-:W-:Y:S01]  /*7180*/  ISETP.NE.AND P3, PT, R10.reuse, RZ, PT ;  /* 0x000000ff0a00720c */ /* 0x040fe20003f65270 */
[----:B------:R-:W-:Y:S01]  /*7190*/  IMAD.MOV.U32 R15, RZ, RZ, 0x1 ;  /* 0x00000001ff0f7424 */ /* 0x000fe200078e00ff */
[----:B------:R-:W-:Y:S01]  /*71a0*/  ISETP.NE.OR P0, PT, R10, RZ, !P0 ;  /* 0x000000ff0a00720c */ /* 0x000fe20004705670 */
[----:B------:R-:W-:Y:S01]  /*71b0*/  IMAD.MOV.U32 R12, RZ, RZ, 0x1 ;  /* 0x00000001ff0c7424 */ /* 0x000fe200078e00ff */
[----:B------:R-:W-:Y:S01]  /*71c0*/  LOP3.LUT R14, R7, 0x2, RZ, 0xfc, !PT ;  /* 0x00000002070e7812 */ /* 0x000fe200078efcff */
[----:B------:R-:W-:Y:S01]  /*71d0*/  IMAD.MOV.U32 R13, RZ, RZ, RZ ;  /* 0x000000ffff0d7224 */ /* 0x000fe200078e00ff */
[----:B------:R-:W-:Y:S01]  /*71e0*/  ULDC UR4, c[0x0][0x600] ;  /* 0x0001800000047ab9 */ /* 0x000fe20000000800 */
[----:B------:R-:W-:Y:S01]  /*71f0*/  UMOV UR7, 0x1 ;  /* 0x0000000100077882 */ /* 0x000fe20000000000 */
[----:B------:R-:W-:-:S02]  /*7200*/  UIADD3 UR22, UR13, 0x1, URZ ;  /* 0x000000010d167890 */ /* 0x000fc4000fffe03f */
[----:B------:R-:W-:Y:S02]  /*7210*/  UIADD3 UR16, UR4, -0x1, URZ ;  /* 0xffffffff04107890 */ /* 0x000fe4000fffe03f */
[----:B------:R-:W-:Y:S02]  /*7220*/  USHF.L.U32 UR18, UR7, UR5, URZ ;  /* 0x0000000507127299 */ /* 0x000fe4000800063f */
[----:B------:R-:W-:Y:S01]  /*7230*/  ULOP3.LUT UR17, URZ, UR6, URZ, 0x33, !UPT ;  /* 0x000000063f117292 */ /* 0x000fe2000f8e333f */
[----:B------:R-:W-:Y:S01]  /*7240*/  ULDC.64 UR20, c[0x0][0x198] ;  /* 0x0000660000147ab9 */ /* 0x000fe20000000a00 */
[----:B0-----:R-:W-:-:S10]  /*7250*/  LOP3.LUT R16, R16, 0x1, RZ, 0xc0, !PT ;  /* 0x0000000110107812 */ /* 0x001fd400078ec0ff */
.L_x_157:
[----:B------:R-:W-:-:S03]  /*7260*/  UMOV UR4, 0xffffffff ;  /* 0xffffffff00047882 */ /* 0x000fc60000000000 */
[----:B------:R-:W-:Y:S05]  /*7270*/  BRA.DIV UR4, `(.L_x_146) ;  /* 0x0000002604b07947 */ /* 0x000fea000b800000 */
[----:B------:R-:W-:-:S13]  /*7280*/  ELECT P1, URZ, PT ;  /* 0x00000000003f782f */ /* 0x000fda0003820000 */
.L_x_211:
[----:B------:R-:W0:Y:S01]  /*7290*/  LDC R10, c[0x0][0x28c] ;  /* 0x0000a300ff0a7b82 */ /* 0x000e220000000800 */
[----:B------:R-:W-:Y:S01]  /*72a0*/  BSSY B1, `(.L_x_147) ;  /* 0x000003a000017945 */ /* 0x000fe20003800000 */
[----:B0-----:R-:W-:-:S13]  /*72b0*/  ISETP.LT.OR P1, PT, R10, 0x1, !P1 ;  /* 0x000000010a00780c */ /* 0x001fda0004f21670 */
[----:B------:R-:W-:Y:S05]  /*72c0*/  @P1 BRA `(.L_x_148) ;  /* 0x0000000000dc1947 */ /* 0x000fea0003800000 */
[----:B------:R-:W-:Y:S02]  /*72d0*/  IMAD R10, R5, 0x2, R16 ;  /* 0x00000002050a7824 */ /* 0x000fe400078e0210 */
[----:B------:R-:W-:Y:S02]  /*72e0*/  IMAD.SHL.U32 R18, R6, 0x40, RZ ;  /* 0x0000004006127824 */ /* 0x000fe400078e00ff */
[----:B------:R-:W-:Y:S02]  /*72f0*/  IMAD.MOV.U32 R21, RZ, RZ, RZ ;  /* 0x000000ffff157224 */ /* 0x000fe400078e00ff */
[----:B------:R-:W-:Y:S02]  /*7300*/  IMAD.U32 R22, RZ, RZ, UR22 ;  /* 0x00000016ff167e24 */ /* 0x000fe4000f8e00ff */
[----:B------:R-:W-:Y:S02]  /*7310*/  IMAD.MOV.U32 R5, RZ, RZ, R12 ;  /* 0x000000ffff057224 */ /* 0x000fe400078e000c */
[----:B------:R-:W-:-:S02]  /*7320*/  IMAD.MOV.U32 R11, RZ, RZ, R13 ;  /* 0x000000ffff0b7224 */ /* 0x000fc400078e000d */
[----:B------:R-:W-:-:S07]  /*7330*/  IMAD R17, R10, 0x30, RZ ;  /* 0x000000300a117824 */ /* 0x000fce00078e02ff */
.L_x_152:
[----:B------:R-:W0:Y:S01]  /*7340*/  S2R R19, SR_CgaCtaId ;  /* 0x0000000000137919 */ /* 0x000e220000008800 */
[----:B------:R-:W-:Y:S01]  /*7350*/  MOV R6, 0x400 ;  /* 0x0000040000067802 */ /* 0x000fe20000000f00 */
[----:B------:R-:W1:Y:S03]  /*7360*/  @!P3 LDC R10, c[0x0][0x500] ;  /* 0x00014000ff0abb82 */ /* 0x000e660000000800 */
[----:B0-----:R-:W-:Y:S02]  /*7370*/  LEA R20, R19, R6, 0x18 ;  /* 0x0000000613147211 */ /* 0x001fe400078ec0ff */
[----:B------:R-:W-:-:S03]  /*7380*/  SHF.L.U32 R6, R5, 0x1f, RZ ;  /* 0x0000001f05067819 */ /* 0x000fc600000006ff */
[----:B------:R-:W-:-:S04]  /*7390*/  IMAD R19, R11, 0x8, R20 ;  /* 0x000000080b137824 */ /* 0x000fc800078e0214 */
[----:B------:R-:W0:Y:S02]  /*73a0*/  SYNCS.PHASECHK.TRANS64.TRYWAIT P1, [R19+URZ+0x168], R6 ;  /* 0x00016806130075a7 */ /* 0x000e24000802017f */
[----:B01----:R-:W-:Y:S05]  /*73b0*/  @!P1 BRA `(.L_x_149) ;  /* 0x0000002400809947 */ /* 0x003fea0003800000 */
.L_x_212:
[----:B0-----:R-:W-:Y:S01]  /*73c0*/  PRMT R6, R14, 0x9910, RZ ;  /* 0x000099100e067816 */ /* 0x001fe200000000ff */
[----:B------:R0:W-:Y:S03]  /*73d0*/  @!P3 SYNCS.ARRIVE.TRANS64 RZ, [R19+URZ], R10 ;  /* 0x0000000a13ffb9a7 */ /* 0x0001e6000800003f */
[----:B------:R-:W-:-:S13]  /*73e0*/  ISETP.NE.AND P1, PT, R6, 0x2, PT ;  /* 0x000000020600780c */ /* 0x000fda0003f25270 */
[----:B0-----:R-:W-:Y:S05]  /*73f0*/  @P1 BRA `(.L_x_150) ;  /* 0x0000000000041947 */ /* 0x001fea0003800000 */
[----:B------:R-:W-:Y:S01]  /*7400*/  BPT.TRAP 0x1 ;  /* 0x000000040000795c */ /* 0x000fe20000300000 */
.L_x_150:
[----:B------:R-:W-:Y:S05]  /*7410*/  @P0 BRA `(.L_x_151) ;  /* 0x0000000000040947 */ /* 0x000fea0003800000 */
[----:B------:R-:W-:Y:S01]  /*7420*/  BPT.TRAP 0x1 ;  /* 0x000000040000795c */ /* 0x000fe20000300000 */
.L_x_151:
[----:B------:R-:W-:Y:S01]  /*7430*/  IMAD R6, R11, 0x2, R16 ;  /* 0x000000020b067824 */ /* 0x000fe200078e0210 */
[----:B------:R-:W-:Y:S01]  /*7440*/  R2UR UR9, R19 ;  /* 0x00000000130972ca */ /* 0x000fe200000e0000 */
[C-C-:B------:R-:W-:Y:S01]  /*7450*/  IMAD R10, R11.reuse, 0x800, R20.reuse ;  /* 0x000008000b0a7824 */ /* 0x140fe200078e0214 */
[----:B------:R-:W-:Y:S01]  /*7460*/  UIADD3 UR4, UP0, UR20, 0xf0, URZ ;  /* 0x000000f014047890 */ /* 0x000fe2000ff1e03f */
[----:B------:R-:W-:Y:S01]  /*7470*/  IMAD R6, R6, 0x600, R20 ;  /* 0x0000060006067824 */ /* 0x000fe200078e0214 */
[----:B------:R-:W-:Y:S01]  /*7480*/  R2UR UR11, R18 ;  /* 0x00000000120b72ca */ /* 0x000fe200000e0000 */
[----:B------:R-:W-:Y:S01]  /*7490*/  VIADD R22, R22, 0xffffffff ;  /* 0xffffffff16167836 */ /* 0x000fe20000000000 */
[----:B------:R-:W-:Y:S01]  /*74a0*/  R2UR UR5, R10 ;  /* 0x000000000a0572ca */ /* 0x000fe200000e0000 */
[----:B------:R-:W-:Y:S01]  /*74b0*/  UIADD3 UR24, UP1, UR20, 0x1f0, URZ ;  /* 0x000001f014187890 */ /* 0x000fe2000ff3e03f */
[----:B------:R-:W-:Y:S01]  /*74c0*/  R2UR UR8, R6 ;  /* 0x00000000060872ca */ /* 0x000fe200000e0000 */
[----:B------:R-:W-:Y:S01]  /*74d0*/  VIADD R11, R11, 0x1 ;  /* 0x000000010b0b7836 */ /* 0x000fe20000000000 */
[----:B------:R-:W-:Y:S01]  /*74e0*/  R2UR UR10, R21 ;  /* 0x00000000150a72ca */ /* 0x000fe200000e0000 */
[----:B------:R-:W-:Y:S01]  /*74f0*/  UIADD3.X UR25, URZ, UR21, URZ, UP1, !UPT ;  /* 0x000000153f197290 */ /* 0x000fe20008ffe43f */
[----:B------:R-:W-:Y:S01]  /*7500*/  R2UR UR12, R4 ;  /* 0x00000000040c72ca */ /* 0x000fe200000e0000 */
[----:B------:R-:W-:Y:S01]  /*7510*/  UMOV UR6, 0x0 ;  /* 0x0000000000067882 */ /* 0x000fe20000000000 */
[----:B------:R-:W-:Y:S01]  /*7520*/  R2UR UR19, R17 ;  /* 0x00000000111372ca */ /* 0x000fe200000e0000 */
[----:B------:R-:W-:Y:S01]  /*7530*/  UMOV UR7, 0x10000000 ;  /* 0x1000000000077882 */ /* 0x000fe20000000000 */
[----:B------:R-:W-:Y:S01]  /*7540*/  ISETP.GT.AND P4, PT, R22, 0x1, PT ;  /* 0x000000011600780c */ /* 0x000fe20003f84270 */
[----:B------:R-:W-:Y:S01]  /*7550*/  UMOV UR23, 0x30000 ;  /* 0x0003000000177882 */ /* 0x000fe20000000000 */
[----:B------:R-:W-:Y:S01]  /*7560*/  ISETP.NE.AND P1, PT, R11, 0x2d, PT ;  /* 0x0000002d0b00780c */ /* 0x000fe20003f25270 */
[----:B------:R-:W-:Y:S01]  /*7570*/  UIADD3 UR14, UR5, 0x400, URZ ;  /* 0x00000400050e7890 */ /* 0x000fe2000fffe03f */
[----:B------:R-:W-:Y:S01]  /*7580*/  VIADD R21, R21, 0x20 ;  /* 0x0000002015157836 */ /* 0x000fe20000000000 */
[----:B------:R-:W-:Y:S01]  /*7590*/  UIADD3.X UR5, URZ, UR21, URZ, UP0, !UPT ;  /* 0x000000153f057290 */ /* 0x000fe200087fe43f */
[----:B------:R-:W-:Y:S01]  /*75a0*/  SEL R6, RZ, 0x1, P1 ;  /* 0x00000001ff067807 */ /* 0x000fe20000800000 */
[----:B------:R-:W-:Y:S01]  /*75b0*/  UIADD3 UR15, UR8, 0x16c00, URZ ;  /* 0x00016c00080f7890 */ /* 0x000fe2000fffe03f */
[----:B------:R-:W-:-:S02]  /*75c0*/  SEL R11, R11, RZ, P1 ;  /* 0x000000ff0b0b7207 */ /* 0x000fc40000800000 */
[----:B------:R-:W-:Y:S01]  /*75d0*/  UMOV UR8, UR14 ;  /* 0x0000000e00087c82 */ /* 0x000fe20008000000 */
[----:B------:R-:W-:-:S03]  /*75e0*/  LOP3.LUT R5, R5, R6, RZ, 0x3c, !PT ;  /* 0x0000000605057212 */ /* 0x000fc600078e3cff */
[----:B------:R0:W-:Y:S02]  /*75f0*/  UTMALDG.3D [UR8], [UR4], desc[UR6] ;  /* 0x00000608040075b4 */ /* 0x0001e40008011000 */
[----:B0-----:R-:W-:Y:S01]  /*7600*/  UMOV UR8, UR15 ;  /* 0x0000000f00087c82 */ /* 0x001fe20008000000 */
[----:B------:R-:W-:Y:S02]  /*7610*/  UMOV UR11, UR19 ;  /* 0x00000013000b7c82 */ /* 0x000fe40008000000 */
[----:B------:R0:W-:Y:S02]  /*7620*/  UTMALDG.3D.MULTICAST [UR8], [UR24], UR23, desc[UR6] ;  /* 0x00000608180073b4 */ /* 0x0001e40008011817 */
[----:B0-----:R-:W-:Y:S05]  /*7630*/  @P4 BRA `(.L_x_152) ;  /* 0xfffffffc00404947 */ /* 0x001fea000383ffff */
.L_x_148:
[----:B------:R-:W-:Y:S05]  /*7640*/  BSYNC B1 ;  /* 0x0000000000017941 */ /* 0x000fea0003800000 */
.L_x_147:
[----:B------:R-:W-:Y:S01]  /*7650*/  LOP3.LUT P5, RZ, R15, 0xff, RZ, 0xc0, !PT ;  /* 0x000000ff0fff7812 */ /* 0x000fe200078ac0ff */
[----:B------:R-:W-:Y:S01]  /*7660*/  VIADD R6, R13, UR13 ;  /* 0x0000000d0d067c36 */ /* 0x000fe20008000000 */
[----:B------:R-:W-:Y:S02]  /*7670*/  UISETP.GE.U32.AND UP0, UPT, UR13, 0x2d, UPT ;  /* 0x0000002d0d00788c */ /* 0x000fe4000bf06070 */
[----:B------:R-:W-:Y:S01]  /*7680*/  IMAD.U32 R13, RZ, RZ, UR13 ;  /* 0x0000000dff0d7e24 */ /* 0x000fe2000f8e00ff */
[----:B------:R-:W-:Y:S01]  /*7690*/  ULDC.64 UR4, c[0x0][0x650] ;  /* 0x0001940000047ab9 */ /* 0x000fe20000000a00 */
[C---:B------:R-:W-:Y:S01]  /*76a0*/  IMAD.WIDE.U32 R4, R6.reuse, 0x6c16c16d, RZ ;  /* 0x6c16c16d06047825 */ /* 0x040fe200078e00ff */
[C---:B------:R-:W-:Y:S01]  /*76b0*/  ISETP.GT.U32.AND P1, PT, R6.reuse, 0x2c, PT ;  /* 0x0000002c0600780c */ /* 0x040fe20003f24070 */
[----:B------:R-:W-:Y:S01]  /*76c0*/  BSSY B1, `(.L_x_153) ;  /* 0x000006b000017945 */ /* 0x000fe20003800000 */
[----:B------:R-:W-:Y:S01]  /*76d0*/  PLOP3.LUT P4, PT, PT, PT, UP0, 0x80, 0x0 ;  /* 0x000000000000781c */ /* 0x000fe20003f8f008 */
[----:B------:R-:W-:Y:S01]  /*76e0*/  IMAD.IADD R4, R6, 0x1, -R5 ;  /* 0x0000000106047824 */ /* 0x000fe200078e0a05 */
[----:B------:R-:W-:-:S02]  /*76f0*/  ISETP.LT.U32.AND P1, PT, R13, 0x2d, P1 ;  /* 0x0000002d0d00780c */ /* 0x000fc40000f21070 */
[----:B------:R-:W-:Y:S01]  /*7700*/  PRMT R15, RZ, 0x7610, R15 ;  /* 0x00007610ff0f7816 */ /* 0x000fe2000000000f */
[----:B------:R-:W0:Y:S01]  /*7710*/  @P5 S2R R11, SR_CgaCtaId ;  /* 0x00000000000b5919 */ /* 0x000e220000008800 */
[----:B------:R-:W-:Y:S02]  /*7720*/  @P5 MOV R10, 0x400 ;  /* 0x00000400000a5802 */ /* 0x000fe40000000f00 */
[----:B------:R-:W-:Y:S01]  /*7730*/  LEA.HI R4, R4, R5, RZ, 0x1f ;  /* 0x0000000504047211 */ /* 0x000fe200078ff8ff */
[----:B------:R-:W-:-:S03]  /*7740*/  IMAD.MOV.U32 R5, RZ, RZ, -0x1 ;  /* 0xffffffffff057424 */ /* 0x000fc600078e00ff */
[----:B------:R-:W-:Y:S01]  /*7750*/  SHF.R.U32.HI R13, RZ, 0x5, R4 ;  /* 0x00000005ff0d7819 */ /* 0x000fe20000011604 */
[----:B------:R-:W-:Y:S01]  /*7760*/  IMAD.MOV.U32 R4, RZ, RZ, -0x1 ;  /* 0xffffffffff047424 */ /* 0x000fe200078e00ff */
[----:B0-----:R-:W-:Y:S02]  /*7770*/  @P5 LEA R10, R11, R10, 0x18 ;  /* 0x0000000a0b0a5211 */ /* 0x001fe400078ec0ff */
[----:B------:R-:W-:Y:S02]  /*7780*/  SEL R11, RZ, 0x1, !P1 ;  /* 0x00000001ff0b7807 */ /* 0x000fe40004800000 */
[----:B------:R-:W-:Y:S01]  /*7790*/  IADD3 R2, P1, R2, R8, RZ ;  /* 0x0000000802027210 */ /* 0x000fe20007f3e0ff */
[----:B------:R0:W-:Y:S01]  /*77a0*/  @P5 SYNCS.ARRIVE.TRANS64.A1T0 RZ, [R10+URZ+0x308], RZ ;  /* 0x000308ff0aff59a7 */ /* 0x0001e2000810003f */
[----:B------:R-:W-:-:S03]  /*77b0*/  LOP3.LUT R12, R12, R11, RZ, 0x3c, !PT ;  /* 0x0000000b0c0c7212 */ /* 0x000fc600078e3cff */
[----:B------:R-:W-:Y:S01]  /*77c0*/  IMAD.X R3, R3, 0x1, R0, P1 ;  /* 0x0000000103037824 */ /* 0x000fe200008e0600 */
[----:B------:R-:W-:Y:S02]  /*77d0*/  ISETP.GE.U32.AND P1, PT, R2, UR4, PT ;  /* 0x0000000402007c0c */ /* 0x000fe4000bf26070 */
[----:B------:R-:W-:Y:S01]  /*77e0*/  @P4 LOP3.LUT R12, R12, 0x1, R13, 0x78, !PT ;  /* 0x000000010c0c4812 */ /* 0x000fe200078e780d */
[----:B------:R-:W-:Y:S01]  /*77f0*/  IMAD R13, R13, -0x2d, R6 ;  /* 0xffffffd30d0d7824 */ /* 0x000fe200078e0206 */
[----:B------:R-:W-:Y:S01]  /*7800*/  ISETP.GE.U32.AND.EX P1, PT, R3, UR5, PT, P1 ;  /* 0x0000000503007c0c */ /* 0x000fe2000bf26110 */
[----:B------:R-:W-:Y:S01]  /*7810*/  IMAD.MOV.U32 R6, RZ, RZ, -0x1 ;  /* 0xffffffffff067424 */ /* 0x000fe200078e00ff */
[----:B0-----:R-:W-:-:S11]  /*7820*/  PRMT R10, RZ, 0x7610, R10 ;  /* 0x00007610ff0a7816 */ /* 0x001fd6000000000a */
[----:B------:R-:W-:Y:S05]  /*7830*/  @P1 BRA `(.L_x_154) ;  /* 0x00000004004c1947 */ /* 0x000fea0003800000 */
[----:B------:R-:W0:Y:S01]  /*7840*/  S2R R18, SR_CTAID.X ;  /* 0x0000000000127919 */ /* 0x000e220000002500 */
[----:B------:R-:W-:Y:S01]  /*7850*/  ULDC.64 UR4, c[0x0][0x628] ;  /* 0x00018a0000047ab9 */ /* 0x000fe20000000a00 */
[----:B------:R-:W1:Y:S01]  /*7860*/  LDC R19, c[0x0][0x144] ;  /* 0x00005100ff137b82 */ /* 0x000e620000000800 */
[----:B------:R-:W-:Y:S01]  /*7870*/  ISETP.NE.U32.AND P1, PT, RZ, UR4, PT ;  /* 0x00000004ff007c0c */ /* 0x000fe2000bf25070 */
[----:B------:R-:W2:Y:S01]  /*7880*/  S2R R6, SR_CTAID.Y ;  /* 0x0000000000067919 */ /* 0x000ea20000002600 */
[----:B------:R-:W-:Y:S01]  /*7890*/  ULDC UR7, c[0x0][0x630] ;  /* 0x00018c0000077ab9 */ /* 0x000fe20000000800 */
[----:B------:R-:W-:Y:S01]  /*78a0*/  ULDC UR8, c[0x0][0x150] ;  /* 0x0000540000087ab9 */ /* 0x000fe20000000800 */
[----:B------:R-:W-:Y:S01]  /*78b0*/  ISETP.NE.AND.EX P1, PT, RZ, UR5, PT, P1 ;  /* 0x00000005ff007c0c */ /* 0x000fe2000bf25310 */
[----:B------:R-:W-:Y:S02]  /*78c0*/  IMAD.MOV.U32 R4, RZ, RZ, R2 ;  /* 0x000000ffff047224 */ /* 0x000fe400078e0002 */
[----:B------:R-:W-:Y:S01]  /*78d0*/  IMAD.MOV.U32 R5, RZ, RZ, R3 ;  /* 0x000000ffff057224 */ /* 0x000fe200078e0003 */
[----:B0-----:R-:W-:-:S09]  /*78e0*/  I2FP.F32.U32 R20, R18 ;  /* 0x0000001200147245 */ /* 0x001fd20000201000 */
[----:B------:R-:W-:Y:S05]  /*78f0*/  @!P1 BRA `(.L_x_155) ;  /* 0x0000000000289947 */ /* 0x000fea0003800000 */
[----:B------:R-:W-:Y:S02]  /*7900*/  ULDC UR6, c[0x0][0x634] ;  /* 0x00018d0000067ab9 */ /* 0x000fe40000000800 */
[----:B------:R-:W-:-:S05]  /*7910*/  IADD3 R5, P1, R2, UR6, RZ ;  /* 0x0000000602057c10 */ /* 0x000fca000ff3e0ff */
[----:B------:R-:W-:-:S04]  /*7920*/  IMAD.X R17, RZ, RZ, R3, P1 ;  /* 0x000000ffff117224 */ /* 0x000fc800008e0603 */
[----:B------:R-:W-:-:S04]  /*7930*/  IMAD.WIDE.U32 R10, R17, UR4, RZ ;  /* 0x00000004110a7c25 */ /* 0x000fc8000f8e00ff */
[----:B------:R-:W-:-:S04]  /*7940*/  IMAD.WIDE.U32 R10, P1, R5, UR5, R10 ;  /* 0x00000005050a7c25 */ /* 0x000fc8000f82000a */
[----:B------:R-:W-:-:S04]  /*7950*/  IMAD.WIDE.U32 R4, R5, UR4, RZ ;  /* 0x0000000405047c25 */ /* 0x000fc8000f8e00ff */
[----:B------:R-:W-:Y:S01]  /*7960*/  IMAD.MOV.U32 R4, RZ, RZ, R11 ;  /* 0x000000ffff047224 */ /* 0x000fe200078e000b */
[----:B------:R-:W-:Y:S01]  /*7970*/  IADD3 RZ, P4, R5, R10, RZ ;  /* 0x0000000a05ff7210 */ /* 0x000fe20007f9e0ff */
[----:B------:R-:W-:-:S04]  /*7980*/  IMAD.X R5, RZ, RZ, RZ, P1 ;  /* 0x000000ffff057224 */ /* 0x000fc800008e06ff */
[----:B------:R-:W-:-:S08]  /*7990*/  IMAD.WIDE.U32.X R4, R17, UR5, R4, P4 ;  /* 0x0000000511047c25 */ /* 0x000fd0000a0e0404 */
.L_x_155:
[----:B------:R-:W-:Y:S01]  /*79a0*/  FMUL R20, R20, UR8 ;  /* 0x0000000814147c20 */ /* 0x000fe20008400000 */
[--C-:B------:R-:W-:Y:S01]  /*79b0*/  SHF.R.U64 R17, R4, UR7, R5.reuse ;  /* 0x0000000704117c19 */ /* 0x100fe20008001205 */
[----:B------:R-:W-:Y:S01]  /*79c0*/  ULDC.64 UR4, c[0x0][0x620] ;  /* 0x0001880000047ab9 */ /* 0x000fe20000000a00 */
[----:B------:R-:W-:Y:S01]  /*79d0*/  SHF.R.U32.HI R4, RZ, UR7, R5 ;  /* 0x00000007ff047c19 */ /* 0x000fe20008011605 */
[----:B------:R-:W-:Y:S01]  /*79e0*/  ULDC.64 UR6, c[0x0][0x640] ;  /* 0x0001900000067ab9 */ /* 0x000fe20000000a00 */
[----:B------:R-:W-:Y:S01]  /*79f0*/  IADD3 R5, P1, RZ, -R17, RZ ;  /* 0x80000011ff057210 */ /* 0x000fe20007f3e0ff */
[----:B------:R-:W0:Y:S01]  /*7a00*/  F2I.U32.TRUNC.NTZ R20, R20 ;  /* 0x0000001400147305 */ /* 0x000e22000020f000 */
[----:B------:R-:W3:Y:S03]  /*7a10*/  LDC R21, c[0x0][0x148] ;  /* 0x00005200ff157b82 */ /* 0x000ee60000000800 */
[----:B------:R-:W-:Y:S01]  /*7a20*/  IMAD.X R4, RZ, RZ, ~R4, P1 ;  /* 0x000000ffff047224 */ /* 0x000fe200008e0e04 */
[----:B------:R-:W-:-:S03]  /*7a30*/  ISETP.NE.U32.AND P1, PT, RZ, UR6, PT ;  /* 0x00000006ff007c0c */ /* 0x000fc6000bf25070 */
[----:B------:R-:W-:Y:S01]  /*7a40*/  IMAD R4, R4, UR4, RZ ;  /* 0x0000000404047c24 */ /* 0x000fe2000f8e02ff */
[----:B------:R-:W-:-:S03]  /*7a50*/  ISETP.NE.AND.EX P1, PT, RZ, UR7, PT, P1 ;  /* 0x00000007ff007c0c */ /* 0x000fc6000bf25310 */
[C---:B------:R-:W-:Y:S01]  /*7a60*/  IMAD R11, R5.reuse, UR5, R4 ;  /* 0x00000005050b7c24 */ /* 0x040fe2000f8e0204 */
[----:B------:R-:W-:Y:S01]  /*7a70*/  ULDC UR5, c[0x0][0x154] ;  /* 0x0000550000057ab9 */ /* 0x000fe20000000800 */
[----:B------:R-:W-:Y:S01]  /*7a80*/  IMAD.WIDE.U32 R4, R5, UR4, R2 ;  /* 0x0000000405047c25 */ /* 0x000fe2000f8e0002 */
[----:B------:R-:W-:-:S03]  /*7a90*/  ULDC UR4, c[0x0][0x618] ;  /* 0x0001860000047ab9 */ /* 0x000fc60000000800 */
[----:B0-----:R-:W-:Y:S02]  /*7aa0*/  IMAD.MOV R10, RZ, RZ, -R20 ;  /* 0x000000ffff0a7224 */ /* 0x001fe400078e0a14 */
[----:B------:R-:W-:Y:S02]  /*7ab0*/  IMAD.IADD R5, R5, 0x1, R11 ;  /* 0x0000000105057824 */ /* 0x000fe400078e020b */
[----:B-1----:R-:W-:Y:S01]  /*7ac0*/  IMAD R18, R19, R10, R18 ;  /* 0x0000000a13127224 */ /* 0x002fe200078e0212 */
[----:B--2---:R-:W-:Y:S02]  /*7ad0*/  I2FP.F32.U32 R10, R6 ;  /* 0x00000006000a7245 */ /* 0x004fe40000201000 */
[--C-:B------:R-:W-:Y:S02]  /*7ae0*/  SHF.R.U64 R19, R4, UR4, R5.reuse ;  /* 0x0000000404137c19 */ /* 0x100fe40008001205 */
[----:B------:R-:W-:Y:S01]  /*7af0*/  SHF.R.U32.HI R4, RZ, UR4, R5 ;  /* 0x00000004ff047c19 */ /* 0x000fe20008011605 */
[----:B------:R-:W-:Y:S01]  /*7b00*/  FMUL R10, R10, UR5 ;  /* 0x000000050a0a7c20 */ /* 0x000fe20008400000 */
[----:B------:R-:W-:-:S02]  /*7b10*/  ULDC UR4, c[0x0][0x608] ;  /* 0x0001820000047ab9 */ /* 0x000fc40000000800 */
[--C-:B------:R-:W-:Y:S01]  /*7b20*/  SHF.R.U64 R22, R19, UR4, R4.reuse ;  /* 0x0000000413167c19 */ /* 0x100fe20008001204 */
[----:B------:R0:W1:Y:S01]  /*7b30*/  F2I.U32.TRUNC.NTZ R24, R10 ;  /* 0x0000000a00187305 */ /* 0x000062000020f000 */
[----:B------:R-:W-:Y:S01]  /*7b40*/  SHF.R.U32.HI R5, RZ, UR4, R4 ;  /* 0x00000004ff057c19 */ /* 0x000fe20008011604 */
[----:B------:R-:W-:-:S03]  /*7b50*/  ULDC UR4, c[0x0][0x658] ;  /* 0x0001960000047ab9 */ /* 0x000fc60000000800 */
[--C-:B------:R-:W-:Y:S02]  /*7b60*/  SHF.R.U64 R20, R22, UR4, R5.reuse ;  /* 0x0000000416147c19 */ /* 0x100fe40008001205 */
[----:B------:R-:W-:-:S03]  /*7b70*/  SHF.R.U32.HI R23, RZ, UR4, R5 ;  /* 0x00000004ff177c19 */ /* 0x000fc60008011605 */
[----:B------:R-:W-:Y:S02]  /*7b80*/  IMAD.MOV.U32 R4, RZ, RZ, R20 ;  /* 0x000000ffff047224 */ /* 0x000fe400078e0014 */
[----:B------:R-:W-:Y:S01]  /*7b90*/  IMAD.MOV.U32 R5, RZ, RZ, R23 ;  /* 0x000000ffff057224 */ /* 0x000fe200078e0017 */
[----:B0-----:R-:W-:Y:S06]  /*7ba0*/  @!P1 BRA `(.L_x_156) ;  /* 0x0000000000289947 */ /* 0x001fec0003800000 */
        /* <DEDUP_REMOVED lines=10> */
.L_x_156:
[----:B------:R-:W-:Y:S01]  /*7c50*/  ULDC UR4, c[0x0][0x648] ;  /* 0x0001920000047ab9 */ /* 0x000fe20000000800 */
[----:B------:R-:W-:Y:S01]  /*7c60*/  LOP3.LUT R22, R22, UR17, RZ, 0xc0, !PT ;  /* 0x0000001116167c12 */ /* 0x000fe2000f8ec0ff */
[----:B-1----:R-:W-:Y:S01]  /*7c70*/  IMAD.MOV R24, RZ, RZ, -R24 ;  /* 0x000000ffff187224 */ /* 0x002fe200078e0a18 */
[----:B------:R-:W-:Y:S01]  /*7c80*/  SHF.R.U64 R5, R4, UR4, R5 ;  /* 0x0000000404057c19 */ /* 0x000fe20008001205 */
[----:B------:R-:W-:Y:S01]  /*7c90*/  ULDC UR4, c[0x0][0x638] ;  /* 0x00018e0000047ab9 */ /* 0x000fe20000000800 */
[----:B------:R-:W-:Y:S01]  /*7ca0*/  LOP3.LUT R19, R19, UR16, RZ, 0xc0, !PT ;  /* 0x0000001013137c12 */ /* 0x000fe2000f8ec0ff */
[----:B---3--:R-:W-:Y:S01]  /*7cb0*/  @P2 IMAD R18, R21, R24, R6 ;  /* 0x0000001815122224 */ /* 0x008fe200078e0206 */
[----:B------:R-:W-:Y:S01]  /*7cc0*/  ULDC UR5, c[0x0][0x610] ;  /* 0x0001840000057ab9 */ /* 0x000fe20000000800 */
[----:B------:R-:W-:Y:S02]  /*7cd0*/  IMAD.MOV R11, RZ, RZ, -R5 ;  /* 0x000000ffff0b7224 */ /* 0x000fe400078e0a05 */
[----:B------:R-:W-:-:S02]  /*7ce0*/  IMAD R5, R5, UR18, R22 ;  /* 0x0000001205057c24 */ /* 0x000fc4000f8e0216 */
[----:B------:R-:W-:Y:S01]  /*7cf0*/  IMAD R20, R11, UR4, R20 ;  /* 0x000000040b147c24 */ /* 0x000fe2000f8e0214 */
[----:B------:R-:W-:Y:S01]  /*7d00*/  ULDC UR4, c[0x0][0x600] ;  /* 0x0001800000047ab9 */ /* 0x000fe20000000800 */
[----:B------:R-:W-:Y:S02]  /*7d10*/  IMAD R18, R5, UR5, R18 ;  /* 0x0000000505127c24 */ /* 0x000fe4000f8e0212 */
[----:B------:R-:W-:Y:S02]  /*7d20*/  IMAD R11, R20, UR4, R19 ;  /* 0x00000004140b7c24 */ /* 0x000fe4000f8e0213 */
[----:B------:R-:W-:Y:S02]  /*7d30*/  IMAD.MOV.U32 R10, RZ, RZ, 0x1 ;  /* 0x00000001ff0a7424 */ /* 0x000fe400078e00ff */
[----:B------:R-:W-:Y:S01]  /*7d40*/  IMAD.MOV.U32 R4, RZ, RZ, R17 ;  /* 0x000000ffff047224 */ /* 0x000fe200078e0011 */
[----:B------:R-:W-:Y:S02]  /*7d50*/  SEL R5, R11, R18, !P2 ;  /* 0x000000120b057207 */ /* 0x000fe40005000000 */
[----:B------:R-:W-:-:S07]  /*7d60*/  SEL R6, R18, R11, !P2 ;  /* 0x0000000b12067207 */ /* 0x000fce0005000000 */
.L_x_154:
[----:B------:R-:W-:Y:S05]  /*7d70*/  BSYNC B1 ;  /* 0x0000000000017941 */ /* 0x000fea0003800000 */
.L_x_153:
[----:B------:R-:W-:-:S13]  /*7d80*/  LOP3.LUT P1, RZ, R10, 0xff, RZ, 0xc0, !PT ;  /* 0x000000ff0aff7812 */ /* 0x000fda000782c0ff */
[----:B------:R-:W-:Y:S05]  /*7d90*/  @P1 BRA `(.L_x_157) ;  /* 0xfffffff400301947 */ /* 0x000fea000383ffff */
[----:B------:R-:W-:Y:S05]  /*7da0*/  BSYNC B0 ;  /* 0x0000000000007941 */ /* 0x000fea0003800000 */
.L_x_145:
[----:B------:R-:W-:-:S03]  /*7db0*/  UMOV UR4, 0xffffffff ;  /* 0xffffffff00047882 */ /* 0x000fc60000000000 */
[----:B------:R-:W-:Y:S05]  /*7dc0*/  BRA.DIV UR4, `(.L_x_158) ;  /* 0x0000001e04107947 */ /* 0x000fea000b800000 */
[----:B------:R-:W-:-:S13]  /*7dd0*/  ELECT P0, URZ, PT ;  /* 0x00000000003f782f */ /* 0x000fda0003800000 */
.L_x_215:
[----:B------:R-:W-:Y:S04]  /*7de0*/  BSSY B0, `(.L_x_159) ;  /* 0x000019c000007945 */ /* 0x000fe80003800000 */
[----:B------:R-:W-:Y:S05]  /*7df0*/  @!P0 BRA `(.L_x_160) ;  /* 0x0000001800688947 */ /* 0x000fea0003800000 */
[----:B------:R-:W-:-:S04]  /*7e00*/  LOP3.LUT R7, R7, 0x2, RZ, 0xfc, !PT ;  /* 0x0000000207077812 */ /* 0x000fc800078efcff */
[----:B------:R-:W-:-:S13]  /*7e10*/  ISETP.NE.AND P0, PT, R7, 0x3, PT ;  /* 0x000000030700780c */ /* 0x000fda0003f05270 */
[----:B------:R-:W-:Y:S05]  /*7e20*/  @!P0 BRA `(.L_x_161) ;  /* 0x0000000000048947 */ /* 0x000fea0003800000 */
[----:B------:R-:W-:Y:S01]  /*7e30*/  BPT.TRAP 0x1 ;  /* 0x000000040000795c */ /* 0x000fe20000300000 */
.L_x_161:
[----:B------:R-:W0:Y:S01]  /*7e40*/  S2R R3, SR_CgaCtaId ;  /* 0x0000000000037919 */ /* 0x000e220000008800 */
[----:B------:R-:W-:Y:S02]  /*7e50*/  MOV R0, 0x400 ;  /* 0x0000040000007802 */ /* 0x000fe40000000f00 */
[----:B------:R-:W-:Y:S02]  /*7e60*/  SHF.L.U32 R2, R12, 0x1f, RZ ;  /* 0x0000001f0c027819 */ /* 0x000fe400000006ff */
[----:B0-----:R-:W-:-:S05]  /*7e70*/  LEA R0, R3, R0, 0x18 ;  /* 0x0000000003007211 */ /* 0x001fca00078ec0ff */
[----:B------:R-:W-:-:S04]  /*7e80*/  VIADD R0, R0, 0x168 ;  /* 0x0000016800007836 */ /* 0x000fc80000000000 */
[C---:B------:R-:W-:Y:S02]  /*7e90*/  IMAD R5, R13.reuse, 0x8, R0 ;  /* 0x000000080d057824 */ /* 0x040fe400078e0200 */
[----:B------:R-:W-:Y:S02]  /*7ea0*/  VIADD R13, R13, 0x1 ;  /* 0x000000010d0d7836 */ /* 0x000fe40000000000 */
[----:B------:R-:W0:Y:S03]  /*7eb0*/  SYNCS.PHASECHK.TRANS64.TRYWAIT P0, [R5+URZ], R2 ;  /* 0x00000002050075a7 */ /* 0x000e26000800017f */
[----:B------:R-:W-:-:S04]  /*7ec0*/  ISETP.NE.AND P1, PT, R13, 0x2d, PT ;  /* 0x0000002d0d00780c */ /* 0x000fc80003f25270 */
[----:B------:R-:W-:Y:S02]  /*7ed0*/  SEL R3, RZ, 0x1, P1 ;  /* 0x00000001ff037807 */ /* 0x000fe40000800000 */
[----:B------:R-:W-:Y:S02]  /*7ee0*/  SEL R13, R13, RZ, P1 ;  /* 0x000000ff0d0d7207 */ /* 0x000fe40000800000 */
[----:B------:R-:W-:-:S03]  /*7ef0*/  LOP3.LUT R12, R12, R3, RZ, 0x3c, !PT ;  /* 0x000000030c0c7212 */ /* 0x000fc600078e3cff */
[----:B------:R-:W-:Y:S01]  /*7f00*/  IMAD R7, R13, 0x8, R0 ;  /* 0x000000080d077824 */ /* 0x000fe200078e0200 */
[----:B------:R-:W-:Y:S01]  /*7f10*/  SHF.L.U32 R4, R12, 0x1f, RZ ;  /* 0x0000001f0c047819 */ /* 0x000fe200000006ff */
[----:B0-----:R-:W-:Y:S06]  /*7f20*/  @!P0 BRA `(.L_x_162) ;  /* 0x0000001800dc8947 */ /* 0x001fec0003800000 */
.L_x_216:
[----:B------:R-:W1:Y:S01]  /*7f30*/  SYNCS.PHASECHK.TRANS64.TRYWAIT P0, [R7+URZ], R4 ;  /* 0x00000004070075a7 */ /* 0x000e62000800017f */
[----:B0-----:R-:W-:-:S05]  /*7f40*/  VIADD R2, R13, 0x1 ;  /* 0x000000010d027836 */ /* 0x001fca0000000000 */
[----:B------:R-:W-:-:S04]  /*7f50*/  ISETP.NE.AND P1, PT, R2, 0x2d, PT ;  /* 0x0000002d0200780c */ /* 0x000fc80003f25270 */
[----:B------:R-:W-:Y:S02]  /*7f60*/  SEL R3, RZ, 0x1, P1 ;  /* 0x00000001ff037807 */ /* 0x000fe40000800000 */
[----:B------:R-:W-:Y:S02]  /*7f70*/  SEL R9, R2, RZ, P1 ;  /* 0x000000ff02097207 */ /* 0x000fe40000800000 */
[----:B------:R-:W-:-:S03]  /*7f80*/  LOP3.LUT R12, R12, R3, RZ, 0x3c, !PT ;  /* 0x000000030c0c7212 */ /* 0x000fc600078e3cff */
[----:B------:R-:W-:Y:S01]  /*7f90*/  IMAD R6, R9, 0x8, R0 ;  /* 0x0000000809067824 */ /* 0x000fe200078e0200 */
[----:B------:R-:W-:Y:S01]  /*7fa0*/  SHF.L.U32 R5, R12, 0x1f, RZ ;  /* 0x0000001f0c057819 */ /* 0x000fe200000006ff */
[----:B-1----:R-:W-:Y:S06]  /*7fb0*/  @!P0 BRA `(.L_x_163) ;  /* 0x0000001800cc8947 */ /* 0x002fec0003800000 */
.L_x_217:
[----:B------:R-:W1:Y:S01]  /*7fc0*/  SYNCS.PHASECHK.TRANS64.TRYWAIT P0, [R6+URZ], R5 ;  /* 0x00000005060075a7 */ /* 0x000e62000800017f */
[----:B------:R-:W-:-:S05]  /*7fd0*/  VIADD R2, R9, 0x1 ;  /* 0x0000000109027836 */ /* 0x000fca0000000000 */
[----:B------:R-:W-:-:S04]  /*7fe0*/  ISETP.NE.AND P1, PT, R2, 0x2d, PT ;  /* 0x0000002d0200780c */ /* 0x000fc80003f25270 */
[----:B------:R-:W-:Y:S02]  /*7ff0*/  SEL R3, RZ, 0x1, P1 ;  /* 0x00000001ff037807 */ /* 0x000fe40000800000 */
[----:B0-----:R-:W-:Y:S02]  /*8000*/  SEL R7, R2, RZ, P1 ;  /* 0x000000ff02077207 */ /* 0x001fe40000800000 */
[----:B------:R-:W-:-:S03]  /*8010*/  LOP3.LUT R12, R12, R3, RZ, 0x3c, !PT ;  /* 0x000000030c0c7212 */ /* 0x000fc600078e3cff */
[----:B------:R-:W-:Y:S01]  /*8020*/  IMAD R9, R7, 0x8, R0 ;  /* 0x0000000807097824 */ /* 0x000fe200078e0200 */
[----:B------:R-:W-:Y:S01]  /*8030*/  SHF.L.U32 R4, R12, 0x1f, RZ ;  /* 0x0000001f0c047819 */ /* 0x000fe200000006ff */
[----:B-1----:R-:W-:Y:S06]  /*8040*/  @!P0 BRA `(.L_x_164) ;  /* 0x0000001800bc8947 */ /* 0x002fec0003800000 */
.L_x_218:
[----:B------:R-:W1:Y:S01]  /*8050*/  SYNCS.PHASECHK.TRANS64.TRYWAIT P0, [R9+URZ], R4 ;  /* 0x00000004090075a7 */ /* 0x000e62000800017f */
[----:B------:R-:W-:-:S05]  /*8060*/  VIADD R2, R7, 0x1 ;  /* 0x0000000107027836 */ /* 0x000fca0000000000 */
[----:B------:R-:W-:-:S04]  /*8070*/  ISETP.NE.AND P1, PT, R2, 0x2d, PT ;  /* 0x0000002d0200780c */ /* 0x000fc80003f25270 */
[----:B------:R-:W-:Y:S02]  /*8080*/  SEL R3, RZ, 0x1, P1 ;  /* 0x00000001ff037807 */ /* 0x000fe40000800000 */
[----:B------:R-:W-:Y:S02]  /*8090*/  SEL R7, R2, RZ, P1 ;  /* 0x000000ff02077207 */ /* 0x000fe40000800000 */
[----:B------:R-:W-:-:S03]  /*80a0*/  LOP3.LUT R12, R12, R3, RZ, 0x3c, !PT ;  /* 0x000000030c0c7212 */ /* 0x000fc600078e3cff */
[----:B0-----:R-:W-:Y:S01]  /*80b0*/  IMAD R6, R7, 0x8, R0 ;  /* 0x0000000807067824 */ /* 0x001fe200078e0200 */
[----:B------:R-:W-:Y:S01]  /*80c0*/  SHF.L.U32 R5, R12, 0x1f, RZ ;  /* 0x0000001f0c057819 */ /* 0x000fe200000006ff */
[----:B-1----:R-:W-:Y:S06]  /*80d0*/  @!P0 BRA `(.L_x_165) ;  /* 0x0000001800ac8947 */ /* 0x002fec0003800000 */
.L_x_219:
        /* <DEDUP_REMOVED lines=9> */
.L_x_220:
        /* <DEDUP_REMOVED lines=9> */
.L_x_221:
        /* <DEDUP_REMOVED lines=9> */
.L_x_222:
        /* <DEDUP_REMOVED lines=9> */
.L_x_223:
        /* <DEDUP_REMOVED lines=9> */
.L_x_224:
        /* <DEDUP_REMOVED lines=9> */
.L_x_225:
        /* <DEDUP_REMOVED lines=9> */
.L_x_226:
        /* <DEDUP_REMOVED lines=9> */
.L_x_227:
        /* <DEDUP_REMOVED lines=9> */
.L_x_228:
        /* <DEDUP_REMOVED lines=9> */
.L_x_229:
        /* <DEDUP_REMOVED lines=9> */
.L_x_230:
        /* <DEDUP_REMOVED lines=9> */
.L_x_231:
        /* <DEDUP_REMOVED lines=9> */
.L_x_232:
        /* <DEDUP_REMOVED lines=9> */
.L_x_233:
        /* <DEDUP_REMOVED lines=9> */
.L_x_234:
        /* <DEDUP_REMOVED lines=9> */
.L_x_235:
        /* <DEDUP_REMOVED lines=9> */
.L_x_236:
        /* <DEDUP_REMOVED lines=9> */
.L_x_237:
        /* <DEDUP_REMOVED lines=9> */
.L_x_238:
        /* <DEDUP_REMOVED lines=9> */
.L_x_239:
        /* <DEDUP_REMOVED lines=9> */
.L_x_240:
        /* <DEDUP_REMOVED lines=9> */
.L_x_241:
        /* <DEDUP_REMOVED lines=9> */
.L_x_242:
        /* <DEDUP_REMOVED lines=9> */
.L_x_243:
        /* <DEDUP_REMOVED lines=9> */
.L_x_244:
        /* <DEDUP_REMOVED lines=9> */
.L_x_245:
        /* <DEDUP_REMOVED lines=9> */
.L_x_246:
        /* <DEDUP_REMOVED lines=9> */
.L_x_247:
        /* <DEDUP_REMOVED lines=9> */
.L_x_248:
        /* <DEDUP_REMOVED lines=9> */
.L_x_249:
        /* <DEDUP_REMOVED lines=9> */
.L_x_250:
        /* <DEDUP_REMOVED lines=9> */
.L_x_251:
        /* <DEDUP_REMOVED lines=9> */
.L_x_252:
        /* <DEDUP_REMOVED lines=9> */
.L_x_253:
        /* <DEDUP_REMOVED lines=9> */
.L_x_254:
        /* <DEDUP_REMOVED lines=9> */
.L_x_255:
        /* <DEDUP_REMOVED lines=9> */
.L_x_256:
[----:B------:R-:W1:Y:S01]  /*95b0*/  SYNCS.PHASECHK.TRANS64.TRYWAIT P0, [R9+URZ], R4 ;  /* 0x00000004090075a7 */ /* 0x000e62000800017f */
[----:B------:R-:W-:-:S05]  /*95c0*/  VIADD R2, R7, 0x1 ;  /* 0x0000000107027836 */ /* 0x000fca0000000000 */
[----:B------:R-:W-:-:S04]  /*95d0*/  ISETP.NE.AND P1, PT, R2, 0x2d, PT ;  /* 0x0000002d0200780c */ /* 0x000fc80003f25270 */
[----:B------:R-:W-:Y:S02]  /*95e0*/  SEL R3, RZ, 0x1, P1 ;  /* 0x00000001ff037807 */ /* 0x000fe40000800000 */
[----:B------:R-:W-:Y:S02]  /*95f0*/  SEL R7, R2, RZ, P1 ;  /* 0x000000ff02077207 */ /* 0x000fe40000800000 */
[----:B------:R-:W-:-:S03]  /*9600*/  LOP3.LUT R12, R12, R3, RZ, 0x3c, !PT ;  /* 0x000000030c0c7212 */ /* 0x000fc600078e3cff */
[----:B------:R-:W-:Y:S01]  /*9610*/  IMAD R8, R7, 0x8, R0 ;  /* 0x0000000807087824 */ /* 0x000fe200078e0200 */
[----:B0-----:R-:W-:Y:S01]  /*9620*/  SHF.L.U32 R5, R12, 0x1f, RZ ;  /* 0x0000001f0c057819 */ /* 0x001fe200000006ff */
[----:B-1----:R-:W-:Y:S06]  /*9630*/  @!P0 BRA `(.L_x_203) ;  /* 0x00000010004c8947 */ /* 0x002fec0003800000 */
.L_x_257:
[----:B------:R-:W1:Y:S01]  /*9640*/  SYNCS.PHASECHK.TRANS64.TRYWAIT P0, [R8+URZ], R5 ;  /* 0x00000005080075a7 */ /* 0x000e62000800017f */
[----:B------:R-:W-:-:S05]  /*9650*/  VIADD R2, R7, 0x1 ;  /* 0x0000000107027836 */ /* 0x000fca0000000000 */
[----:B------:R-:W-:-:S04]  /*9660*/  ISETP.NE.AND P1, PT, R2, 0x2d, PT ;  /* 0x0000002d0200780c */ /* 0x000fc80003f25270 */
[----:B------:R-:W-:Y:S02]  /*9670*/  SEL R3, RZ, 0x1, P1 ;  /* 0x00000001ff037807 */ /* 0x000fe40000800000 */
[----:B------:R-:W-:Y:S02]  /*9680*/  SEL R7, R2, RZ, P1 ;  /* 0x000000ff02077207 */ /* 0x000fe40000800000 */
[----:B0-----:R-:W-:-:S03]  /*9690*/  LOP3.LUT R9, R12, R3, RZ, 0x3c, !PT ;  /* 0x000000030c097212 */ /* 0x001fc600078e3cff */
[----:B------:R-:W-:Y:S01]  /*96a0*/  IMAD R11, R7, 0x8, R0 ;  /* 0x00000008070b7824 */ /* 0x000fe200078e0200 */
[----:B------:R-:W-:Y:S01]  /*96b0*/  SHF.L.U32 R6, R9, 0x1f, RZ ;  /* 0x0000001f09067819 */ /* 0x000fe200000006ff */
[----:B-1----:R-:W-:Y:S06]  /*96c0*/  @!P0 BRA `(.L_x_204) ;  /* 0x00000010003c8947 */ /* 0x002fec0003800000 */
.L_x_258:
[----:B------:R-:W1:Y:S01]  /*96d0*/  SYNCS.PHASECHK.TRANS64.TRYWAIT P0, [R11+URZ], R6 ;  /* 0x000000060b0075a7 */ /* 0x000e62000800017f */
[----:B------:R-:W-:-:S05]  /*96e0*/  VIADD R2, R7, 0x1 ;  /* 0x0000000107027836 */ /* 0x000fca0000000000 */
[----:B------:R-:W-:-:S04]  /*96f0*/  ISETP.NE.AND P1, PT, R2, 0x2d, PT ;  /* 0x0000002d0200780c */ /* 0x000fc80003f25270 */
[----:B------:R-:W-:Y:S02]  /*9700*/  SEL R4, RZ, 0x1, P1 ;  /* 0x00000001ff047807 */ /* 0x000fe40000800000 */
[----:B------:R-:W-:Y:S02]  /*9710*/  SEL R3, R2, RZ, P1 ;  /* 0x000000ff02037207 */ /* 0x000fe40000800000 */
[----:B------:R-:W-:Y:S01]  /*9720*/  LOP3.LUT R4, R9, R4, RZ, 0x3c, !PT ;  /* 0x0000000409047212 */ /* 0x000fe200078e3cff */
[----:B-1----:R-:W-:Y:S06]  /*9730*/  @!P0 BRA `(.L_x_205) ;  /* 0x0000001000348947 */ /* 0x002fec0003800000 */
.L_x_259:
[----:B------:R-:W-:Y:S01]  /*9740*/  IMAD R3, R3, 0x8, R0 ;  /* 0x0000000803037824 */ /* 0x000fe200078e0200 */
[----:B------:R-:W-:-:S07]  /*9750*/  SHF.L.U32 R0, R4, 0x1f, RZ ;  /* 0x0000001f04007819 */ /* 0x000fce00000006ff */
.L_x_206:
[----:B--2---:R2:W3:Y:S02]  /*9760*/  SYNCS.PHASECHK.TRANS64.TRYWAIT P0, [R3+URZ], R0 ;  /* 0x00000000030075a7 */ /* 0x0044e4000800017f */
[----:B---3--:R-:W-:Y:S05]  /*9770*/  @!P0 NANOSLEEP.SYNCS 0x989680 ;  /* 0x009896800000895d */ /* 0x008fea0003900000 */
[----:B------:R-:W3:Y:S02]  /*9780*/  @!P0 SYNCS.PHASECHK.TRANS64 P0, [R3+URZ], R0 ;  /* 0x00000000030085a7 */ /* 0x000ee4000800007f */
[----:B---3--:R-:W-:Y:S05]  /*9790*/  @!P0 BRA `(.L_x_206) ;  /* 0xfffffffc00f08947 */ /* 0x008fea000383ffff */
.L_x_160:
[----:B------:R-:W-:Y:S05]  /*97a0*/  BSYNC B0 ;  /* 0x0000000000007941 */ /* 0x000fea0003800000 */
.L_x_159:
[----:B------:R-:W-:Y:S05]  /*97b0*/  EXIT ;  /* 0x000000000000794d */ /* 0x000fea0003800000 */
.L_x_20:
[----:B0-----:R-:W-:-:S04]  /*97c0*/  IMAD.U32 R17, RZ, RZ, UR11 ;  /* 0x0000000bff117e24 */ /* 0x001fc8000f8e00ff */
[----:B------:R0:W1:Y:S03]  /*97d0*/  SYNCS.PHASECHK.TRANS64.TRYWAIT P0, [R17+URZ+-0x8], R16 ;  /* 0xfffff810110075a7 */ /* 0x000066000800017f */
[----:B-1----:R-:W-:Y:S05]  /*97e0*/  @!P0 NANOSLEEP.SYNCS 0x989680 ;  /* 0x009896800000895d */ /* 0x002fea0003900000 */
[----:B------:R-:W1:Y:S02]  /*97f0*/  @!P0 SYNCS.PHASECHK.TRANS64 P0, [R17+URZ+-0x8], R16 ;  /* 0xfffff810110085a7 */ /* 0x000e64000800007f */
[----:B-1----:R-:W-:Y:S05]  /*9800*/  @!P0 BRA `(.L_x_20) ;  /* 0xfffffffc00ec8947 */ /* 0x002fea000383ffff */
[----:B------:R-:W-:Y:S05]  /*9810*/  BRA `(.L_x_207) ;  /* 0xffffff8000f87947 */ /* 0x000fea000383ffff */
.L_x_25:
[----:B-1----:R-:W-:-:S04]  /*9820*/  IMAD.U32 R17, RZ, RZ, UR6 ;  /* 0x00000006ff117e24 */ /* 0x002fc8000f8e00ff */
[----:B------:R1:W4:Y:S03]  /*9830*/  SYNCS.PHASECHK.TRANS64.TRYWAIT P0, [R17+URZ], R16 ;  /* 0x00000010110075a7 */ /* 0x000326000800017f */
[----:B----4-:R-:W-:Y:S05]  /*9840*/  @!P0 NANOSLEEP.SYNCS 0x989680 ;  /* 0x009896800000895d */ /* 0x010fea0003900000 */
[----:B------:R-:W4:Y:S02]  /*9850*/  @!P0 SYNCS.PHASECHK.TRANS64 P0, [R17+URZ], R16 ;  /* 0x00000010110085a7 */ /* 0x000f24000800007f */
[----:B----4-:R-:W-:Y:S05]  /*9860*/  @!P0 BRA `(.L_x_25) ;  /* 0xfffffffc00ec8947 */ /* 0x010fea000383ffff */
[----:B------:R-:W-:Y:S05]  /*9870*/  BRA `(.L_x_24) ;  /* 0xffffff8400e07947 */ /* 0x000fea000383ffff */
.L_x_31:
[----:B-1----:R-:W-:-:S04]  /*9880*/  IMAD.U32 R19, RZ, RZ, UR16 ;  /* 0x00000010ff137e24 */ /* 0x002fc8000f8e00ff */
[----:B------:R1:W4:Y:S03]  /*9890*/  SYNCS.PHASECHK.TRANS64.TRYWAIT P0, [R19+URZ], R18 ;  /* 0x00000012130075a7 */ /* 0x000326000800017f */
[----:B----4-:R-:W-:Y:S05]  /*98a0*/  @!P0 NANOSLEEP.SYNCS 0x989680 ;  /* 0x009896800000895d */ /* 0x010fea0003900000 */
[----:B------:R-:W4:Y:S02]  /*98b0*/  @!P0 SYNCS.PHASECHK.TRANS64 P0, [R19+URZ], R18 ;  /* 0x00000012130085a7 */ /* 0x000f24000800007f */
[----:B----4-:R-:W-:Y:S05]  /*98c0*/  @!P0 BRA `(.L_x_31) ;  /* 0xfffffffc00ec8947 */ /* 0x010fea000383ffff */
[----:B------:R-:W-:Y:S05]  /*98d0*/  BRA `(.L_x_30) ;  /* 0xffffff8c00a07947 */ /* 0x000fea000383ffff */
.L_x_41:
[----:B0-----:R-:W-:-:S04]  /*98e0*/  IMAD.U32 R17, RZ, RZ, UR11 ;  /* 0x0000000bff117e24 */ /* 0x001fc8000f8e00ff */
[----:B------:R0:W1:Y:S03]  /*98f0*/  SYNCS.PHASECHK.TRANS64.TRYWAIT P0, [R17+URZ+0x8], R16 ;  /* 0x00000810110075a7 */ /* 0x000066000800017f */
[----:B-1----:R-:W-:Y:S05]  /*9900*/  @!P0 NANOSLEEP.SYNCS 0x989680 ;  /* 0x009896800000895d */ /* 0x002fea0003900000 */
[----:B------:R-:W1:Y:S02]  /*9910*/  @!P0 SYNCS.PHASECHK.TRANS64 P0, [R17+URZ+0x8], R16 ;  /* 0x00000810110085a7 */ /* 0x000e64000800007f */
[----:B-1----:R-:W-:Y:S05]  /*9920*/  @!P0 BRA `(.L_x_41) ;  /* 0xfffffffc00ec8947 */ /* 0x002fea000383ffff */
[----:B------:R-:W-:Y:S05]  /*9930*/  BRA `(.L_x_208) ;  /* 0xffffff98008c7947 */ /* 0x000fea000383ffff */
.L_x_146:
[----:B------:R-:W-:Y:S01]  /*9940*/  BSSY B1, `(.L_x_209) ;  /* 0x0000006000017945 */ /* 0x000fe20003800000 */
[----:B------:R-:W-:-:S07]  /*9950*/  IMAD.MOV.U32 R10, RZ, RZ, -0x1 ;  /* 0xffffffffff0a7424 */ /* 0x000fce00078e00ff */
[----:B------:R-:W-:Y:S05]  /*9960*/  WARPSYNC.COLLECTIVE R10, `(.L_x_210) ;  /* 0x000000000a0c7348 */ /* 0x000fea0003c00000 */
[----:B------:R-:W-:Y:S02]  /*9970*/  ELECT P1, UR62, PT ;  /* 0x00000000003e782f */ /* 0x000fe40003820000 */
[----:B------:R-:W-:Y:S01]  /*9980*/  MOV R10, UR62 ;  /* 0x0000003e000a7c02 */ /* 0x000fe20008000f00 */
[----:B------:R-:W-:Y:S10]  /*9990*/  ENDCOLLECTIVE ;  /* 0x000000000000791b */ /* 0x000ff40003800000 */
.L_x_210:
[----:B------:R-:W-:Y:S05]  /*99a0*/  BSYNC B1 ;  /* 0x0000000000017941 */ /* 0x000fea0003800000 */
.L_x_209:
[----:B------:R-:W-:Y:S05]  /*99b0*/  BRA `(.L_x_211) ;  /* 0xffffffd800347947 */ /* 0x000fea000383ffff */
.L_x_149:
[----:B0-----:R0:W1:Y:S02]  /*99c0*/  SYNCS.PHASECHK.TRANS64.TRYWAIT P1, [R19+URZ+0x168], R6 ;  /* 0x00016806130075a7 */ /* 0x001064000802017f */
[----:B-1----:R-:W-:Y:S05]  /*99d0*/  @!P1 NANOSLEEP.SYNCS 0x989680 ;  /* 0x009896800000995d */ /* 0x002fea0003900000 */
[----:B------:R-:W1:Y:S02]  /*99e0*/  @!P1 SYNCS.PHASECHK.TRANS64 P1, [R19+URZ+0x168], R6 ;  /* 0x00016806130095a7 */ /* 0x000e64000802007f */
[----:B-1----:R-:W-:Y:S05]  /*99f0*/  @!P1 BRA `(.L_x_149) ;  /* 0xfffffffc00f09947 */ /* 0x002fea000383ffff */
[----:B------:R-:W-:Y:S05]  /*9a00*/  BRA `(.L_x_212) ;  /* 0xffffffd8006c7947 */ /* 0x000fea000383ffff */
.L_x_158:
[----:B------:R-:W-:Y:S01]  /*9a10*/  BSSY B0, `(.L_x_213) ;  /* 0x0000006000007945 */ /* 0x000fe20003800000 */
[----:B------:R-:W-:-:S07]  /*9a20*/  IMAD.MOV.U32 R10, RZ, RZ, -0x1 ;  /* 0xffffffffff0a7424 */ /* 0x000fce00078e00ff */
[----:B------:R-:W-:Y:S05]  /*9a30*/  WARPSYNC.COLLECTIVE R10, `(.L_x_214) ;  /* 0x000000000a0c7348 */ /* 0x000fea0003c00000 */
[----:B------:R-:W-:Y:S02]  /*9a40*/  ELECT P1, UR62, PT ;  /* 0x00000000003e782f */ /* 0x000fe40003820000 */
[----:B------:R-:W-:Y:S01]  /*9a50*/  MOV R10, UR62 ;  /* 0x0000003e000a7c02 */ /* 0x000fe20008000f00 */
[----:B------:R-:W-:Y:S10]  /*9a60*/  ENDCOLLECTIVE ;  /* 0x000000000000791b */ /* 0x000ff40003800000 */
.L_x_214:
[----:B------:R-:W-:Y:S05]  /*9a70*/  BSYNC B0 ;  /* 0x0000000000007941 */ /* 0x000fea0003800000 */
.L_x_213:
[----:B------:R-:W-:Y:S01]  /*9a80*/  PLOP3.LUT P0, PT, P1, PT, PT, 0x80, 0x0 ;  /* 0x000000000000781c */ /* 0x000fe20000f0f070 */
[----:B------:R-:W-:-:S12]  /*9a90*/  BRA `(.L_x_215) ;  /* 0xffffffe000d07947 */ /* 0x000fd8000383ffff */
.L_x_162:
[----:B0-----:R0:W1:Y:S02]  /*9aa0*/  SYNCS.PHASECHK.TRANS64.TRYWAIT P0, [R5+URZ], R2 ;  /* 0x00000002050075a7 */ /* 0x001064000800017f */
[----:B-1----:R-:W-:Y:S05]  /*9ab0*/  @!P0 NANOSLEEP.SYNCS 0x989680 ;  /* 0x009896800000895d */ /* 0x002fea0003900000 */
[----:B------:R-:W1:Y:S02]  /*9ac0*/  @!P0 SYNCS.PHASECHK.TRANS64 P0, [R5+URZ], R2 ;  /* 0x00000002050085a7 */ /* 0x000e64000800007f */
[----:B-1----:R-:W-:Y:S05]  /*9ad0*/  @!P0 BRA `(.L_x_162) ;  /* 0xfffffffc00f08947 */ /* 0x002fea000383ffff */
[----:B------:R-:W-:Y:S05]  /*9ae0*/  BRA `(.L_x_216) ;  /* 0xffffffe400107947 */ /* 0x000fea000383ffff */
.L_x_163:
[----:B0-----:R0:W1:Y:S02]  /*9af0*/  SYNCS.PHASECHK.TRANS64.TRYWAIT P0, [R7+URZ], R4 ;  /* 0x00000004070075a7 */ /* 0x001064000800017f */
[----:B-1----:R-:W-:Y:S05]  /*9b00*/  @!P0 NANOSLEEP.SYNCS 0x989680 ;  /* 0x009896800000895d */ /* 0x002fea0003900000 */
[----:B------:R-:W1:Y:S02]  /*9b10*/  @!P0 SYNCS.PHASECHK.TRANS64 P0, [R7+URZ], R4 ;  /* 0x00000004070085a7 */ /* 0x000e64000800007f */
[----:B-1----:R-:W-:Y:S05]  /*9b20*/  @!P0 BRA `(.L_x_163) ;  /* 0xfffffffc00f08947 */ /* 0x002fea000383ffff */
[----:B------:R-:W-:Y:S05]  /*9b30*/  BRA `(.L_x_217) ;  /* 0xffffffe400207947 */ /* 0x000fea000383ffff */
.L_x_164:
[----:B0-----:R0:W1:Y:S02]  /*9b40*/  SYNCS.PHASECHK.TRANS64.TRYWAIT P0, [R6+URZ], R5 ;  /* 0x00000005060075a7 */ /* 0x001064000800017f */
[----:B-1----:R-:W-:Y:S05]  /*9b50*/  @!P0 NANOSLEEP.SYNCS 0x989680 ;  /* 0x009896800000895d */ /* 0x002fea0003900000 */
[----:B------:R-:W1:Y:S02]  /*9b60*/  @!P0 SYNCS.PHASECHK.TRANS64 P0, [R6+URZ], R5 ;  /* 0x00000005060085a7 */ /* 0x000e64000800007f */
[----:B-1----:R-:W-:Y:S05]  /*9b70*/  @!P0 BRA `(.L_x_164) ;  /* 0xfffffffc00f08947 */ /* 0x002fea000383ffff */
[----:B------:R-:W-:Y:S05]  /*9b80*/  BRA `(.L_x_218) ;  /* 0xffffffe400307947 */ /* 0x000fea000383ffff */
.L_x_165:
[----:B0-----:R0:W1:Y:S02]  /*9b90*/  SYNCS.PHASECHK.TRANS64.TRYWAIT P0, [R9+URZ], R4 ;  /* 0x00000004090075a7 */ /* 0x001064000800017f */
[----:B-1----:R-:W-:Y:S05]  /*9ba0*/  @!P0 NANOSLEEP.SYNCS 0x989680 ;  /* 0x009896800000895d */ /* 0x002fea0003900000 */
[----:B------:R-:W1:Y:S02]  /*9bb0*/  @!P0 SYNCS.PHASECHK.TRANS64 P0, [R9+URZ], R4 ;  /* 0x00000004090085a7 */ /* 0x000e64000800007f */
[----:B-1----:R-:W-:Y:S05]  /*9bc0*/  @!P0 BRA `(.L_x_165) ;  /* 0xfffffffc00f08947 */ /* 0x002fea000383ffff */
[----:B------:R-:W-:Y:S05]  /*9bd0*/  BRA `(.L_x_219) ;  /* 0xffffffe400407947 */ /* 0x000fea000383ffff */
.L_x_166:
[----:B0-----:R0:W1:Y:S02]  /*9be0*/  SYNCS.PHASECHK.TRANS64.TRYWAIT P0, [R6+URZ], R5 ;  /* 0x00000005060075a7 */ /* 0x001064000800017f */
[----:B-1----:R-:W-:Y:S05]  /*9bf0*/  @!P0 NANOSLEEP.SYNCS 0x989680 ;  /* 0x009896800000895d */ /* 0x002fea0003900000 */
[----:B------:R-:W1:Y:S02]  /*9c00*/  @!P0 SYNCS.PHASECHK.TRANS64 P0, [R6+URZ], R5 ;  /* 0x00000005060085a7 */ /* 0x000e64000800007f */
[----:B-1----:R-:W-:Y:S05]  /*9c10*/  @!P0 BRA `(.L_x_166) ;  /* 0xfffffffc00f08947 */ /* 0x002fea000383ffff */
[----:B------:R-:W-:Y:S05]  /*9c20*/  BRA `(.L_x_220) ;  /* 0xffffffe400507947 */ /* 0x000fea000383ffff */
.L_x_167:
[----:B0-----:R0:W1:Y:S02]  /*9c30*/  SYNCS.PHASECHK.TRANS64.TRYWAIT P0, [R9+URZ], R4 ;  /* 0x00000004090075a7 */ /* 0x001064000800017f */
[----:B-1----:R-:W-:Y:S05]  /*9c40*/  @!P0 NANOSLEEP.SYNCS 0x989680 ;  /* 0x009896800000895d */ /* 0x002fea0003900000 */
[----:B------:R-:W1:Y:S02]  /*9c50*/  @!P0 SYNCS.PHASECHK.TRANS64 P0, [R9+URZ], R4 ;  /* 0x00000004090085a7 */ /* 0x000e64000800007f */
[----:B-1----:R-:W-:Y:S05]  /*9c60*/  @!P0 BRA `(.L_x_167) ;  /* 0xfffffffc00f08947 */ /* 0x002fea000383ffff */
[----:B------:R-:W-:Y:S05]  /*9c70*/  BRA `(.L_x_221) ;  /* 0xffffffe400607947 */ /* 0x000fea000383ffff */
.L_x_168:
[----:B0-----:R0:W1:Y:S02]  /*9c80*/  SYNCS.PHASECHK.TRANS64.TRYWAIT P0, [R6+URZ], R5 ;  /* 0x00000005060075a7 */ /* 0x001064000800017f */
[----:B-1----:R-:W-:Y:S05]  /*9c90*/  @!P0 NANOSLEEP.SYNCS 0x989680 ;  /* 0x009896800000895d */ /* 0x002fea0003900000 */
[----:B------:R-:W1:Y:S02]  /*9ca0*/  @!P0 SYNCS.PHASECHK.TRANS64 P0, [R6+URZ], R5 ;  /* 0x00000005060085a7 */ /* 0x000e64000800007f */
[----:B-1----:R-:W-:Y:S05]  /*9cb0*/  @!P0 BRA `(.L_x_168) ;  /* 0xfffffffc00f08947 */ /* 0x002fea000383ffff */
[----:B------:R-:W-:Y:S05]  /*9cc0*/  BRA `(.L_x_222) ;  /* 0xffffffe400707947 */ /* 0x000fea000383ffff */
.L_x_169:
[----:B0-----:R0:W1:Y:S02]  /*9cd0*/  SYNCS.PHASECHK.TRANS64.TRYWAIT P0, [R9+URZ], R4 ;  /* 0x00000004090075a7 */ /* 0x001064000800017f */
[----:B-1----:R-:W-:Y:S05]  /*9ce0*/  @!P0 NANOSLEEP.SYNCS 0x989680 ;  /* 0x009896800000895d */ /* 0x002fea0003900000 */
[----:B------:R-:W1:Y:S02]  /*9cf0*/  @!P0 SYNCS.PHASECHK.TRANS64 P0, [R9+URZ], R4 ;  /* 0x00000004090085a7 */ /* 0x000e64000800007f */
[----:B-1----:R-:W-:Y:S05]  /*9d00*/  @!P0 BRA `(.L_x_169) ;  /* 0xfffffffc00f08947 */ /* 0x002fea000383ffff */
[----:B------:R-:W-:Y:S05]  /*9d10*/  BRA `(.L_x_223) ;  /* 0xffffffe400807947 */ /* 0x000fea000383ffff */
.L_x_170:
[----:B0-----:R0:W1:Y:S02]  /*9d20*/  SYNCS.PHASECHK.TRANS64.TRYWAIT P0, [R6+URZ], R5 ;  /* 0x00000005060075a7 */ /* 0x001064000800017f */
[----:B-1----:R-:W-:Y:S05]  /*9d30*/  @!P0 NANOSLEEP.SYNCS 0x989680 ;  /* 0x009896800000895d */ /* 0x002fea0003900000 */
[----:B------:R-:W1:Y:S02]  /*9d40*/  @!P0 SYNCS.PHASECHK.TRANS64 P0, [R6+URZ], R5 ;  /* 0x00000005060085a7 */ /* 0x000e64000800007f */
[----:B-1----:R-:W-:Y:S05]  /*9d50*/  @!P0 BRA `(.L_x_170) ;  /* 0xfffffffc00f08947 */ /* 0x002fea000383ffff */
[----:B------:R-:W-:Y:S05]  /*9d60*/  BRA `(.L_x_224) ;  /* 0xffffffe400907947 */ /* 0x000fea000383ffff */
.L_x_171:
[----:B0-----:R0:W1:Y:S02]  /*9d70*/  SYNCS.PHASECHK.TRANS64.TRYWAIT P0, [R9+URZ], R4 ;  /* 0x00000004090075a7 */ /* 0x001064000800017f */
[----:B-1----:R-:W-:Y:S05]  /*9d80*/  @!P0 NANOSLEEP.SYNCS 0x989680 ;  /* 0x009896800000895d */ /* 0x002fea0003900000 */
[----:B------:R-:W1:Y:S02]  /*9d90*/  @!P0 SYNCS.PHASECHK.TRANS64 P0, [R9+URZ], R4 ;  /* 0x00000004090085a7 */ /* 0x000e64000800007f */
[----:B-1----:R-:W-:Y:S05]  /*9da0*/  @!P0 BRA `(.L_x_171) ;  /* 0xfffffffc00f08947 */ /* 0x002fea000383ffff */
[----:B------:R-:W-:Y:S05]  /*9db0*/  BRA `(.L_x_225) ;  /* 0xffffffe400a07947 */ /* 0x000fea000383ffff */
.L_x_172:
[----:B0-----:R0:W1:Y:S02]  /*9dc0*/  SYNCS.PHASECHK.TRANS64.TRYWAIT P0, [R6+URZ], R5 ;  /* 0x00000005060075a7 */ /* 0x001064000800017f */
[----:B-1----:R-:W-:Y:S05]  /*9dd0*/  @!P0 NANOSLEEP.SYNCS 0x989680 ;  /* 0x009896800000895d */ /* 0x002fea0003900000 */
[----:B------:R-:W1:Y:S02]  /*9de0*/  @!P0 SYNCS.PHASECHK.TRANS64 P0, [R6+URZ], R5 ;  /* 0x00000005060085a7 */ /* 0x000e64000800007f */
[----:B-1----:R-:W-:Y:S05]  /*9df0*/  @!P0 BRA `(.L_x_172) ;  /* 0xfffffffc00f08947 */ /* 0x002fea000383ffff */
[----:B------:R-:W-:Y:S05]  /*9e00*/  BRA `(.L_x_226) ;  /* 0xffffffe400b07947 */ /* 0x000fea000383ffff */
.L_x_173:
[----:B0-----:R0:W1:Y:S02]  /*9e10*/  SYNCS.PHASECHK.TRANS64.TRYWAIT P0, [R9+URZ], R4 ;  /* 0x00000004090075a7 */ /* 0x001064000800017f */
[----:B-1----:R-:W-:Y:S05]  /*9e20*/  @!P0 NANOSLEEP.SYNCS 0x989680 ;  /* 0x009896800000895d */ /* 0x002fea0003900000 */
[----:B------:R-:W1:Y:S02]  /*9e30*/  @!P0 SYNCS.PHASECHK.TRANS64 P0, [R9+URZ], R4 ;  /* 0x00000004090085a7 */ /* 0x000e64000800007f */
[----:B-1----:R-:W-:Y:S05]  /*9e40*/  @!P0 BRA `(.L_x_173) ;  /* 0xfffffffc00f08947 */ /* 0x002fea000383ffff */
[----:B------:R-:W-:Y:S05]  /*9e50*/  BRA `(.L_x_227) ;  /* 0xffffffe400c07947 */ /* 0x000fea000383ffff */
.L_x_174:
[----:B0-----:R0:W1:Y:S02]  /*9e60*/  SYNCS.PHASECHK.TRANS64.TRYWAIT P0, [R6+URZ], R5 ;  /* 0x00000005060075a7 */ /* 0x001064000800017f */
[----:B-1----:R-:W-:Y:S05]  /*9e70*/  @!P0 NANOSLEEP.SYNCS 0x989680 ;  /* 0x009896800000895d */ /* 0x002fea0003900000 */
[----:B------:R-:W1:Y:S02]  /*9e80*/  @!P0 SYNCS.PHASECHK.TRANS64 P0, [R6+URZ], R5 ;  /* 0x00000005060085a7 */ /* 0x000e64000800007f */
[----:B-1----:R-:W-:Y:S05]  /*9e90*/  @!P0 BRA `(.L_x_174) ;  /* 0xfffffffc00f08947 */ /* 0x002fea000383ffff */
[----:B------:R-:W-:Y:S05]  /*9ea0*/  BRA `(.L_x_228) ;  /* 0xffffffe400d07947 */ /* 0x000fea000383ffff */
.L_x_175:
[----:B0-----:R0:W1:Y:S02]  /*9eb0*/  SYNCS.PHASECHK.TRANS64.TRYWAIT P0, [R9+URZ], R4 ;  /* 0x00000004090075a7 */ /* 0x001064000800017f */
[----:B-1----:R-:W-:Y:S05]  /*9ec0*/  @!P0 NANOSLEEP.SYNCS 0x989680 ;  /* 0x009896800000895d */ /* 0x002fea0003900000 */
[----:B------:R-:W1:Y:S02]  /*9ed0*/  @!P0 SYNCS.PHASECHK.TRANS64 P0, [R9+URZ], R4 ;  /* 0x00000004090085a7 */ /* 0x000e64000800007f */
[----:B-1----:R-:W-:Y:S05]  /*9ee0*/  @!P0 BRA `(.L_x_175) ;  /* 0xfffffffc00f08947 */ /* 0x002fea000383ffff */
[----:B------:R-:W-:Y:S05]  /*9ef0*/  BRA `(.L_x_229) ;  /* 0xffffffe400e07947 */ /* 0x000fea000383ffff */
.L_x_176:
[----:B0-----:R0:W1:Y:S02]  /*9f00*/  SYNCS.PHASECHK.TRANS64.TRYWAIT P0, [R6+URZ], R5 ;  /* 0x00000005060075a7 */ /* 0x001064000800017f */
[----:B-1----:R-:W-:Y:S05]  /*9f10*/  @!P0 NANOSLEEP.SYNCS 0x989680 ;  /* 0x009896800000895d */ /* 0x002fea0003900000 */
[----:B------:R-:W1:Y:S02]  /*9f20*/  @!P0 SYNCS.PHASECHK.TRANS64 P0, [R6+URZ], R5 ;  /* 0x00000005060085a7 */ /* 0x000e64000800007f */
[----:B-1----:R-:W-:Y:S05]  /*9f30*/  @!P0 BRA `(.L_x_176) ;  /* 0xfffffffc00f08947 */ /* 0x002fea000383ffff */
[----:B------:R-:W-:Y:S05]  /*9f40*/  BRA `(.L_x_230) ;  /* 0xffffffe400f07947 */ /* 0x000fea000383ffff */
.L_x_177:
[----:B0-----:R0:W1:Y:S02]  /*9f50*/  SYNCS.PHASECHK.TRANS64.TRYWAIT P0, [R9+URZ], R4 ;  /* 0x00000004090075a7 */ /* 0x001064000800017f */
[----:B-1----:R-:W-:Y:S05]  /*9f60*/  @!P0 NANOSLEEP.SYNCS 0x989680 ;  /* 0x009896800000895d */ /* 0x002fea0003900000 */
[----:B------:R-:W1:Y:S02]  /*9f70*/  @!P0 SYNCS.PHASECHK.TRANS64 P0, [R9+URZ], R4 ;  /* 0x00000004090085a7 */ /* 0x000e64000800007f */
[----:B-1----:R-:W-:Y:S05]  /*9f80*/  @!P0 BRA `(.L_x_177) ;  /* 0xfffffffc00f08947 */ /* 0x002fea000383ffff */
[----:B------:R-:W-:Y:S05]  /*9f90*/  BRA `(.L_x_231) ;  /* 0xffffffe800007947 */ /* 0x000fea000383ffff */
.L_x_178:
[----:B0-----:R0:W1:Y:S02]  /*9fa0*/  SYNCS.PHASECHK.TRANS64.TRYWAIT P0, [R6+URZ], R5 ;  /* 0x00000005060075a7 */ /* 0x001064000800017f */
[----:B-1----:R-:W-:Y:S05]  /*9fb0*/  @!P0 NANOSLEEP.SYNCS 0x989680 ;  /* 0x009896800000895d */ /* 0x002fea0003900000 */
[----:B------:R-:W1:Y:S02]  /*9fc0*/  @!P0 SYNCS.PHASECHK.TRANS64 P0, [R6+URZ], R5 ;  /* 0x00000005060085a7 */ /* 0x000e64000800007f */
[----:B-1----:R-:W-:Y:S05]  /*9fd0*/  @!P0 BRA `(.L_x_178) ;  /* 0xfffffffc00f08947 */ /* 0x002fea000383ffff */
[----:B------:R-:W-:Y:S05]  /*9fe0*/  BRA `(.L_x_232) ;  /* 0xffffffe800107947 */ /* 0x000fea000383ffff */
.L_x_179:
[----:B0-----:R0:W1:Y:S02]  /*9ff0*/  SYNCS.PHASECHK.TRANS64.TRYWAIT P0, [R9+URZ], R4 ;  /* 0x00000004090075a7 */ /* 0x001064000800017f */
[----:B-1----:R-:W-:Y:S05]  /*a000*/  @!P0 NANOSLEEP.SYNCS 0x989680 ;  /* 0x009896800000895d */ /* 0x002fea0003900000 */
[----:B------:R-:W1:Y:S02]  /*a010*/  @!P0 SYNCS.PHASECHK.TRANS64 P0, [R9+URZ], R4 ;  /* 0x00000004090085a7 */ /* 0x000e64000800007f */
[----:B-1----:R-:W-:Y:S05]  /*a020*/  @!P0 BRA `(.L_x_179) ;  /* 0xfffffffc00f08947 */ /* 0x002fea000383ffff */
[----:B------:R-:W-:Y:S05]  /*a030*/  BRA `(.L_x_233) ;  /* 0xffffffe800207947 */ /* 0x000fea000383ffff */
.L_x_180:
[----:B0-----:R0:W1:Y:S02]  /*a040*/  SYNCS.PHASECHK.TRANS64.TRYWAIT P0, [R6+URZ], R5 ;  /* 0x00000005060075a7 */ /* 0x001064000800017f */
[----:B-1----:R-:W-:Y:S05]  /*a050*/  @!P0 NANOSLEEP.SYNCS 0x989680 ;  /* 0x009896800000895d */ /* 0x002fea0003900000 */
[----:B------:R-:W1:Y:S02]  /*a060*/  @!P0 SYNCS.PHASECHK.TRANS64 P0, [R6+URZ], R5 ;  /* 0x00000005060085a7 */ /* 0x000e64000800007f */
[----:B-1----:R-:W-:Y:S05]  /*a070*/  @!P0 BRA `(.L_x_180) ;  /* 0xfffffffc00f08947 */ /* 0x002fea000383ffff */
[----:B------:R-:W-:Y:S05]  /*a080*/  BRA `(.L_x_234) ;  /* 0xffffffe800307947 */ /* 0x000fea000383ffff */
.L_x_181:
[----:B0-----:R0:W1:Y:S02]  /*a090*/  SYNCS.PHASECHK.TRANS64.TRYWAIT P0, [R9+URZ], R4 ;  /* 0x00000004090075a7 */ /* 0x001064000800017f */
[----:B-1----:R-:W-:Y:S05]  /*a0a0*/  @!P0 NANOSLEEP.SYNCS 0x989680 ;  /* 0x009896800000895d */ /* 0x002fea0003900000 */
[----:B------:R-:W1:Y:S02]  /*a0b0*/  @!P0 SYNCS.PHASECHK.TRANS64 P0, [R9+URZ], R4 ;  /* 0x00000004090085a7 */ /* 0x000e64000800007f */
[----:B-1----:R-:W-:Y:S05]  /*a0c0*/  @!P0 BRA `(.L_x_181) ;  /* 0xfffffffc00f08947 */ /* 0x002fea000383ffff */
[----:B------:R-:W-:Y:S05]  /*a0d0*/  BRA `(.L_x_235) ;  /* 0xffffffe800407947 */ /* 0x000fea000383ffff */
.L_x_182:
[----:B0-----:R0:W1:Y:S02]  /*a0e0*/  SYNCS.PHASECHK.TRANS64.TRYWAIT P0, [R6+URZ], R5 ;  /* 0x00000005060075a7 */ /* 0x001064000800017f */
[----:B-1----:R-:W-:Y:S05]  /*a0f0*/  @!P0 NANOSLEEP.SYNCS 0x989680 ;  /* 0x009896800000895d */ /* 0x002fea0003900000 */
[----:B------:R-:W1:Y:S02]  /*a100*/  @!P0 SYNCS.PHASECHK.TRANS64 P0, [R6+URZ], R5 ;  /* 0x00000005060085a7 */ /* 0x000e64000800007f */
[----:B-1----:R-:W-:Y:S05]  /*a110*/  @!P0 BRA `(.L_x_182) ;  /* 0xfffffffc00f08947 */ /* 0x002fea000383ffff */
[----:B------:R-:W-:Y:S05]  /*a120*/  BRA `(.L_x_236) ;  /* 0xffffffe800507947 */ /* 0x000fea000383ffff */
.L_x_183:
[----:B0-----:R0:W1:Y:S02]  /*a130*/  SYNCS.PHASECHK.TRANS64.TRYWAIT P0, [R9+URZ], R4 ;  /* 0x00000004090075a7 */ /* 0x001064000800017f */
[----:B-1----:R-:W-:Y:S05]  /*a140*/  @!P0 NANOSLEEP.SYNCS 0x989680 ;  /* 0x009896800000895d */ /* 0x002fea0003900000 */
[----:B------:R-:W1:Y:S02]  /*a150*/  @!P0 SYNCS.PHASECHK.TRANS64 P0, [R9+URZ], R4 ;  /* 0x00000004090085a7 */ /* 0x000e64000800007f */
[----:B-1----:R-:W-:Y:S05]  /*a160*/  @!P0 BRA `(.L_x_183) ;  /* 0xfffffffc00f08947 */ /* 0x002fea000383ffff */
[----:B------:R-:W-:Y:S05]  /*a170*/  BRA `(.L_x_237) ;  /* 0xffffffe800607947 */ /* 0x000fea000383ffff */
.L_x_184:
[----:B0-----:R0:W1:Y:S02]  /*a180*/  SYNCS.PHASECHK.TRANS64.TRYWAIT P0, [R6+URZ], R5 ;  /* 0x00000005060075a7 */ /* 0x001064000800017f */
[----:B-1----:R-:W-:Y:S05]  /*a190*/  @!P0 NANOSLEEP.SYNCS 0x989680 ;  /* 0x009896800000895d */ /* 0x002fea0003900000 */
[----:B------:R-:W1:Y:S02]  /*a1a0*/  @!P0 SYNCS.PHASECHK.TRANS64 P0, [R6+URZ], R5 ;  /* 0x00000005060085a7 */ /* 0x000e64000800007f */
[----:B-1----:R-:W-:Y:S05]  /*a1b0*/  @!P0 BRA `(.L_x_184) ;  /* 0xfffffffc00f08947 */ /* 0x002fea000383ffff */
[----:B------:R-:W-:Y:S05]  /*a1c0*/  BRA `(.L_x_238) ;  /* 0xffffffe800707947 */ /* 0x000fea000383ffff */
.L_x_185:
[----:B0-----:R0:W1:Y:S02]  /*a1d0*/  SYNCS.PHASECHK.TRANS64.TRYWAIT P0, [R9+URZ], R4 ;  /* 0x00000004090075a7 */ /* 0x001064000800017f */
[----:B-1----:R-:W-:Y:S05]  /*a1e0*/  @!P0 NANOSLEEP.SYNCS 0x989680 ;  /* 0x009896800000895d */ /* 0x002fea0003900000 */
[----:B------:R-:W1:Y:S02]  /*a1f0*/  @!P0 SYNCS.PHASECHK.TRANS64 P0, [R9+URZ], R4 ;  /* 0x00000004090085a7 */ /* 0x000e64000800007f */
[----:B-1----:R-:W-:Y:S05]  /*a200*/  @!P0 BRA `(.L_x_185) ;  /* 0xfffffffc00f08947 */ /* 0x002fea000383ffff */
[----:B------:R-:W-:Y:S05]  /*a210*/  BRA `(.L_x_239) ;  /* 0xffffffe800807947 */ /* 0x000fea000383ffff */
.L_x_186:
[----:B0-----:R0:W1:Y:S02]  /*a220*/  SYNCS.PHASECHK.TRANS64.TRYWAIT P0, [R6+URZ], R5 ;  /* 0x00000005060075a7 */ /* 0x001064000800017f */
[----:B-1----:R-:W-:Y:S05]  /*a230*/  @!P0 NANOSLEEP.SYNCS 0x989680 ;  /* 0x009896800000895d */ /* 0x002fea0003900000 */
[----:B------:R-:W1:Y:S02]  /*a240*/  @!P0 SYNCS.PHASECHK.TRANS64 P0, [R6+URZ], R5 ;  /* 0x00000005060085a7 */ /* 0x000e64000800007f */
[----:B-1----:R-:W-:Y:S05]  /*a250*/  @!P0 BRA `(.L_x_186) ;  /* 0xfffffffc00f08947 */ /* 0x002fea000383ffff */
[----:B------:R-:W-:Y:S05]  /*a260*/  BRA `(.L_x_240) ;  /* 0xffffffe800907947 */ /* 0x000fea000383ffff */
.L_x_187:
[----:B0-----:R0:W1:Y:S02]  /*a270*/  SYNCS.PHASECHK.TRANS64.TRYWAIT P0, [R9+URZ], R4 ;  /* 0x00000004090075a7 */ /* 0x001064000800017f */
[----:B-1----:R-:W-:Y:S05]  /*a280*/  @!P0 NANOSLEEP.SYNCS 0x989680 ;  /* 0x009896800000895d */ /* 0x002fea0003900000 */
[----:B------:R-:W1:Y:S02]  /*a290*/  @!P0 SYNCS.PHASECHK.TRANS64 P0, [R9+URZ], R4 ;  /* 0x00000004090085a7 */ /* 0x000e64000800007f */
[----:B-1----:R-:W-:Y:S05]  /*a2a0*/  @!P0 BRA `(.L_x_187) ;  /* 0xfffffffc00f08947 */ /* 0x002fea000383ffff */
[----:B------:R-:W-:Y:S05]  /*a2b0*/  BRA `(.L_x_241) ;  /* 0xffffffe800a07947 */ /* 0x000fea000383ffff */
.L_x_188:
[----:B0-----:R0:W1:Y:S02]  /*a2c0*/  SYNCS.PHASECHK.TRANS64.TRYWAIT P0, [R6+URZ], R5 ;  /* 0x00000005060075a7 */ /* 0x001064000800017f */
[----:B-1----:R-:W-:Y:S05]  /*a2d0*/  @!P0 NANOSLEEP.SYNCS 0x989680 ;  /* 0x009896800000895d */ /* 0x002fea0003900000 */
[----:B------:R-:W1:Y:S02]  /*a2e0*/  @!P0 SYNCS.PHASECHK.TRANS64 P0, [R6+URZ], R5 ;  /* 0x00000005060085a7 */ /* 0x000e64000800007f */
[----:B-1----:R-:W-:Y:S05]  /*a2f0*/  @!P0 BRA `(.L_x_188) ;  /* 0xfffffffc00f08947 */ /* 0x002fea000383ffff */
[----:B------:R-:W-:Y:S05]  /*a300*/  BRA `(.L_x_242) ;  /* 0xffffffe800b07947 */ /* 0x000fea000383ffff */
.L_x_189:
[----:B0-----:R0:W1:Y:S02]  /*a310*/  SYNCS.PHASECHK.TRANS64.TRYWAIT P0, [R9+URZ], R4 ;  /* 0x00000004090075a7 */ /* 0x001064000800017f */
[----:B-1----:R-:W-:Y:S05]  /*a320*/  @!P0 NANOSLEEP.SYNCS 0x989680 ;  /* 0x009896800000895d */ /* 0x002fea0003900000 */
[----:B------:R-:W1:Y:S02]  /*a330*/  @!P0 SYNCS.PHASECHK.TRANS64 P0, [R9+URZ], R4 ;  /* 0x00000004090085a7 */ /* 0x000e64000800007f */
[----:B-1----:R-:W-:Y:S05]  /*a340*/  @!P0 BRA `(.L_x_189) ;  /* 0xfffffffc00f08947 */ /* 0x002fea000383ffff */
[----:B------:R-:W-:Y:S05]  /*a350*/  BRA `(.L_x_243) ;  /* 0xffffffe800c07947 */ /* 0x000fea000383ffff */
.L_x_190:
[----:B0-----:R0:W1:Y:S02]  /*a360*/  SYNCS.PHASECHK.TRANS64.TRYWAIT P0, [R6+URZ], R5 ;  /* 0x00000005060075a7 */ /* 0x001064000800017f */
[----:B-1----:R-:W-:Y:S05]  /*a370*/  @!P0 NANOSLEEP.SYNCS 0x989680 ;  /* 0x009896800000895d */ /* 0x002fea0003900000 */
[----:B------:R-:W1:Y:S02]  /*a380*/  @!P0 SYNCS.PHASECHK.TRANS64 P0, [R6+URZ], R5 ;  /* 0x00000005060085a7 */ /* 0x000e64000800007f */
[----:B-1----:R-:W-:Y:S05]  /*a390*/  @!P0 BRA `(.L_x_190) ;  /* 0xfffffffc00f08947 */ /* 0x002fea000383ffff */
[----:B------:R-:W-:Y:S05]  /*a3a0*/  BRA `(.L_x_244) ;  /* 0xffffffe800d07947 */ /* 0x000fea000383ffff */
.L_x_191:
[----:B0-----:R0:W1:Y:S02]  /*a3b0*/  SYNCS.PHASECHK.TRANS64.TRYWAIT P0, [R9+URZ], R4 ;  /* 0x00000004090075a7 */ /* 0x001064000800017f */
[----:B-1----:R-:W-:Y:S05]  /*a3c0*/  @!P0 NANOSLEEP.SYNCS 0x989680 ;  /* 0x009896800000895d */ /* 0x002fea0003900000 */
[----:B------:R-:W1:Y:S02]  /*a3d0*/  @!P0 SYNCS.PHASECHK.TRANS64 P0, [R9+URZ], R4 ;  /* 0x00000004090085a7 */ /* 0x000e64000800007f */
[----:B-1----:R-:W-:Y:S05]  /*a3e0*/  @!P0 BRA `(.L_x_191) ;  /* 0xfffffffc00f08947 */ /* 0x002fea000383ffff */
[----:B------:R-:W-:Y:S05]  /*a3f0*/  BRA `(.L_x_245) ;  /* 0xffffffe800e07947 */ /* 0x000fea000383ffff */
.L_x_192:
[----:B0-----:R0:W1:Y:S02]  /*a400*/  SYNCS.PHASECHK.TRANS64.TRYWAIT P0, [R6+URZ], R5 ;  /* 0x00000005060075a7 */ /* 0x001064000800017f */
[----:B-1----:R-:W-:Y:S05]  /*a410*/  @!P0 NANOSLEEP.SYNCS 0x989680 ;  /* 0x009896800000895d */ /* 0x002fea0003900000 */
[----:B------:R-:W1:Y:S02]  /*a420*/  @!P0 SYNCS.PHASECHK.TRANS64 P0, [R6+URZ], R5 ;  /* 0x00000005060085a7 */ /* 0x000e64000800007f */
[----:B-1----:R-:W-:Y:S05]  /*a430*/  @!P0 BRA `(.L_x_192) ;  /* 0xfffffffc00f08947 */ /* 0x002fea000383ffff */
[----:B------:R-:W-:Y:S05]  /*a440*/  BRA `(.L_x_246) ;  /* 0xffffffe800f07947 */ /* 0x000fea000383ffff */
.L_x_193:
[----:B0-----:R0:W1:Y:S02]  /*a450*/  SYNCS.PHASECHK.TRANS64.TRYWAIT P0, [R9+URZ], R4 ;  /* 0x00000004090075a7 */ /* 0x001064000800017f */
[----:B-1----:R-:W-:Y:S05]  /*a460*/  @!P0 NANOSLEEP.SYNCS 0x989680 ;  /* 0x009896800000895d */ /* 0x002fea0003900000 */
[----:B------:R-:W1:Y:S02]  /*a470*/  @!P0 SYNCS.PHASECHK.TRANS64 P0, [R9+URZ], R4 ;  /* 0x00000004090085a7 */ /* 0x000e64000800007f */
[----:B-1----:R-:W-:Y:S05]  /*a480*/  @!P0 BRA `(.L_x_193) ;  /* 0xfffffffc00f08947 */ /* 0x002fea000383ffff */
[----:B------:R-:W-:Y:S05]  /*a490*/  BRA `(.L_x_247) ;  /* 0xffffffec00007947 */ /* 0x000fea000383ffff */
.L_x_194:
[----:B0-----:R0:W1:Y:S02]  /*a4a0*/  SYNCS.PHASECHK.TRANS64.TRYWAIT P0, [R6+URZ], R5 ;  /* 0x00000005060075a7 */ /* 0x001064000800017f */
[----:B-1----:R-:W-:Y:S05]  /*a4b0*/  @!P0 NANOSLEEP.SYNCS 0x989680 ;  /* 0x009896800000895d */ /* 0x002fea0003900000 */
[----:B------:R-:W1:Y:S02]  /*a4c0*/  @!P0 SYNCS.PHASECHK.TRANS64 P0, [R6+URZ], R5 ;  /* 0x00000005060085a7 */ /* 0x000e64000800007f */
[----:B-1----:R-:W-:Y:S05]  /*a4d0*/  @!P0 BRA `(.L_x_194) ;  /* 0xfffffffc00f08947 */ /* 0x002fea000383ffff */
[----:B------:R-:W-:Y:S05]  /*a4e0*/  BRA `(.L_x_248) ;  /* 0xffffffec00107947 */ /* 0x000fea000383ffff */
.L_x_195:
[----:B0-----:R0:W1:Y:S02]  /*a4f0*/  SYNCS.PHASECHK.TRANS64.TRYWAIT P0, [R9+URZ], R4 ;  /* 0x00000004090075a7 */ /* 0x001064000800017f */
[----:B-1----:R-:W-:Y:S05]  /*a500*/  @!P0 NANOSLEEP.SYNCS 0x989680 ;  /* 0x009896800000895d */ /* 0x002fea0003900000 */
[----:B------:R-:W1:Y:S02]  /*a510*/  @!P0 SYNCS.PHASECHK.TRANS64 P0, [R9+URZ], R4 ;  /* 0x00000004090085a7 */ /* 0x000e64000800007f */
[----:B-1----:R-:W-:Y:S05]  /*a520*/  @!P0 BRA `(.L_x_195) ;  /* 0xfffffffc00f08947 */ /* 0x002fea000383ffff */
[----:B------:R-:W-:Y:S05]  /*a530*/  BRA `(.L_x_249) ;  /* 0xffffffec00207947 */ /* 0x000fea000383ffff */
.L_x_196:
[----:B0-----:R0:W1:Y:S02]  /*a540*/  SYNCS.PHASECHK.TRANS64.TRYWAIT P0, [R6+URZ], R5 ;  /* 0x00000005060075a7 */ /* 0x001064000800017f */
[----:B-1----:R-:W-:Y:S05]  /*a550*/  @!P0 NANOSLEEP.SYNCS 0x989680 ;  /* 0x009896800000895d */ /* 0x002fea0003900000 */
[----:B------:R-:W1:Y:S02]  /*a560*/  @!P0 SYNCS.PHASECHK.TRANS64 P0, [R6+URZ], R5 ;  /* 0x00000005060085a7 */ /* 0x000e64000800007f */
[----:B-1----:R-:W-:Y:S05]  /*a570*/  @!P0 BRA `(.L_x_196) ;  /* 0xfffffffc00f08947 */ /* 0x002fea000383ffff */
[----:B------:R-:W-:Y:S05]  /*a580*/  BRA `(.L_x_250) ;  /* 0xffffffec00307947 */ /* 0x000fea000383ffff */
.L_x_197:
[----:B0-----:R0:W1:Y:S02]  /*a590*/  SYNCS.PHASECHK.TRANS64.TRYWAIT P0, [R9+URZ], R4 ;  /* 0x00000004090075a7 */ /* 0x001064000800017f */
[----:B-1----:R-:W-:Y:S05]  /*a5a0*/  @!P0 NANOSLEEP.SYNCS 0x989680 ;  /* 0x009896800000895d */ /* 0x002fea0003900000 */
[----:B------:R-:W1:Y:S02]  /*a5b0*/  @!P0 SYNCS.PHASECHK.TRANS64 P0, [R9+URZ], R4 ;  /* 0x00000004090085a7 */ /* 0x000e64000800007f */
[----:B-1----:R-:W-:Y:S05]  /*a5c0*/  @!P0 BRA `(.L_x_197) ;  /* 0xfffffffc00f08947 */ /* 0x002fea000383ffff */
[----:B------:R-:W-:Y:S05]  /*a5d0*/  BRA `(.L_x_251) ;  /* 0xffffffec00407947 */ /* 0x000fea000383ffff */
.L_x_198:
[----:B0-----:R0:W1:Y:S02]  /*a5e0*/  SYNCS.PHASECHK.TRANS64.TRYWAIT P0, [R6+URZ], R5 ;  /* 0x00000005060075a7 */ /* 0x001064000800017f */
[----:B-1----:R-:W-:Y:S05]  /*a5f0*/  @!P0 NANOSLEEP.SYNCS 0x989680 ;  /* 0x009896800000895d */ /* 0x002fea0003900000 */
[----:B------:R-:W1:Y:S02]  /*a600*/  @!P0 SYNCS.PHASECHK.TRANS64 P0, [R6+URZ], R5 ;  /* 0x00000005060085a7 */ /* 0x000e64000800007f */
[----:B-1----:R-:W-:Y:S05]  /*a610*/  @!P0 BRA `(.L_x_198) ;  /* 0xfffffffc00f08947 */ /* 0x002fea000383ffff */
[----:B------:R-:W-:Y:S05]  /*a620*/  BRA `(.L_x_252) ;  /* 0xffffffec00507947 */ /* 0x000fea000383ffff */
.L_x_199:
[----:B0-----:R0:W1:Y:S02]  /*a630*/  SYNCS.PHASECHK.TRANS64.TRYWAIT P0, [R9+URZ], R4 ;  /* 0x00000004090075a7 */ /* 0x001064000800017f */
[----:B-1----:R-:W-:Y:S05]  /*a640*/  @!P0 NANOSLEEP.SYNCS 0x989680 ;  /* 0x009896800000895d */ /* 0x002fea0003900000 */
[----:B------:R-:W1:Y:S02]  /*a650*/  @!P0 SYNCS.PHASECHK.TRANS64 P0, [R9+URZ], R4 ;  /* 0x00000004090085a7 */ /* 0x000e64000800007f */
[----:B-1----:R-:W-:Y:S05]  /*a660*/  @!P0 BRA `(.L_x_199) ;  /* 0xfffffffc00f08947 */ /* 0x002fea000383ffff */
[----:B------:R-:W-:Y:S05]  /*a670*/  BRA `(.L_x_253) ;  /* 0xffffffec00607947 */ /* 0x000fea000383ffff */
.L_x_200:
[----:B0-----:R0:W1:Y:S02]  /*a680*/  SYNCS.PHASECHK.TRANS64.TRYWAIT P0, [R6+URZ], R5 ;  /* 0x00000005060075a7 */ /* 0x001064000800017f */
[----:B-1----:R-:W-:Y:S05]  /*a690*/  @!P0 NANOSLEEP.SYNCS 0x989680 ;  /* 0x009896800000895d */ /* 0x002fea0003900000 */
[----:B------:R-:W1:Y:S02]  /*a6a0*/  @!P0 SYNCS.PHASECHK.TRANS64 P0, [R6+URZ], R5 ;  /* 0x00000005060085a7 */ /* 0x000e64000800007f */
[----:B-1----:R-:W-:Y:S05]  /*a6b0*/  @!P0 BRA `(.L_x_200) ;  /* 0xfffffffc00f08947 */ /* 0x002fea000383ffff */
[----:B------:R-:W-:Y:S05]  /*a6c0*/  BRA `(.L_x_254) ;  /* 0xffffffec00707947 */ /* 0x000fea000383ffff */
.L_x_201:
[----:B0-----:R0:W1:Y:S02]  /*a6d0*/  SYNCS.PHASECHK.TRANS64.TRYWAIT P0, [R9+URZ], R4 ;  /* 0x00000004090075a7 */ /* 0x001064000800017f */
[----:B-1----:R-:W-:Y:S05]  /*a6e0*/  @!P0 NANOSLEEP.SYNCS 0x989680 ;  /* 0x009896800000895d */ /* 0x002fea0003900000 */
[----:B------:R-:W1:Y:S02]  /*a6f0*/  @!P0 SYNCS.PHASECHK.TRANS64 P0, [R9+URZ], R4 ;  /* 0x00000004090085a7 */ /* 0x000e64000800007f */
[----:B-1----:R-:W-:Y:S05]  /*a700*/  @!P0 BRA `(.L_x_201) ;  /* 0xfffffffc00f08947 */ /* 0x002fea000383ffff */
[----:B------:R-:W-:Y:S05]  /*a710*/  BRA `(.L_x_255) ;  /* 0xffffffec00807947 */ /* 0x000fea000383ffff */
.L_x_202:
[----:B0-----:R0:W1:Y:S02]  /*a720*/  SYNCS.PHASECHK.TRANS64.TRYWAIT P0, [R6+URZ], R5 ;  /* 0x00000005060075a7 */ /* 0x001064000800017f */
[----:B-1----:R-:W-:Y:S05]  /*a730*/  @!P0 NANOSLEEP.SYNCS 0x989680 ;  /* 0x009896800000895d */ /* 0x002fea0003900000 */
[----:B------:R-:W1:Y:S02]  /*a740*/  @!P0 SYNCS.PHASECHK.TRANS64 P0, [R6+URZ], R5 ;  /* 0x00000005060085a7 */ /* 0x000e64000800007f */
[----:B-1----:R-:W-:Y:S05]  /*a750*/  @!P0 BRA `(.L_x_202) ;  /* 0xfffffffc00f08947 */ /* 0x002fea000383ffff */
[----:B------:R-:W-:Y:S05]  /*a760*/  BRA `(.L_x_256) ;  /* 0xffffffec00907947 */ /* 0x000fea000383ffff */
.L_x_203:
[----:B0-----:R0:W1:Y:S02]  /*a770*/  SYNCS.PHASECHK.TRANS64.TRYWAIT P0, [R9+URZ], R4 ;  /* 0x00000004090075a7 */ /* 0x001064000800017f */
[----:B-1----:R-:W-:Y:S05]  /*a780*/  @!P0 NANOSLEEP.SYNCS 0x989680 ;  /* 0x009896800000895d */ /* 0x002fea0003900000 */
[----:B------:R-:W1:Y:S02]  /*a790*/  @!P0 SYNCS.PHASECHK.TRANS64 P0, [R9+URZ], R4 ;  /* 0x00000004090085a7 */ /* 0x000e64000800007f */
[----:B-1----:R-:W-:Y:S05]  /*a7a0*/  @!P0 BRA `(.L_x_203) ;  /* 0xfffffffc00f08947 */ /* 0x002fea000383ffff */
[----:B------:R-:W-:Y:S05]  /*a7b0*/  BRA `(.L_x_257) ;  /* 0xffffffec00a07947 */ /* 0x000fea000383ffff */
.L_x_204:
[----:B0-----:R0:W1:Y:S02]  /*a7c0*/  SYNCS.PHASECHK.TRANS64.TRYWAIT P0, [R8+URZ], R5 ;  /* 0x00000005080075a7 */ /* 0x001064000800017f */
[----:B-1----:R-:W-:Y:S05]  /*a7d0*/  @!P0 NANOSLEEP.SYNCS 0x989680 ;  /* 0x009896800000895d */ /* 0x002fea0003900000 */
[----:B------:R-:W1:Y:S02]  /*a7e0*/  @!P0 SYNCS.PHASECHK.TRANS64 P0, [R8+URZ], R5 ;  /* 0x00000005080085a7 */ /* 0x000e64000800007f */
[----:B-1----:R-:W-:Y:S05]  /*a7f0*/  @!P0 BRA `(.L_x_204) ;  /* 0xfffffffc00f08947 */ /* 0x002fea000383ffff */
[----:B------:R-:W-:Y:S05]  /*a800*/  BRA `(.L_x_258) ;  /* 0xffffffec00b07947 */ /* 0x000fea000383ffff */
.L_x_205:
[----:B-1----:R1:W2:Y:S02]  /*a810*/  SYNCS.PHASECHK.TRANS64.TRYWAIT P0, [R11+URZ], R6 ;  /* 0x000000060b0075a7 */ /* 0x0022a4000800017f */
[----:B--2---:R-:W-:Y:S05]  /*a820*/  @!P0 NANOSLEEP.SYNCS 0x989680 ;  /* 0x009896800000895d */ /* 0x004fea0003900000 */
[----:B------:R-:W2:Y:S02]  /*a830*/  @!P0 SYNCS.PHASECHK.TRANS64 P0, [R11+URZ], R6 ;  /* 0x000000060b0085a7 */ /* 0x000ea4000800007f */
[----:B--2---:R-:W-:Y:S05]  /*a840*/  @!P0 BRA `(.L_x_205) ;  /* 0xfffffffc00f08947 */ /* 0x004fea000383ffff */
[----:B------:R-:W-:Y:S05]  /*a850*/  BRA `(.L_x_259) ;  /* 0xffffffec00b87947 */ /* 0x000fea000383ffff */
.L_x_260:
[----:B------:R-:W-:-:S00]  /*a860*/  BRA `(.L_x_260) ;  /* 0xfffffffc00fc7947 */ /* 0x000fc0000383ffff */
[----:B------:R-:W-:-:S00]  /*a870*/  NOP ;  /* 0x0000000000007918 */ /* 0x000fc00000000000 */
        /* <DEDUP_REMOVED lines=8> */
.L_x_261:


//--------------------- .nv.shared._ZN7cutlass13device_kernelINS_4gemm6kernel13GemmUniversalIN4cute5tupleIJiiiiEEENS1_10collective13CollectiveMmaINS1_37MainloopSm90TmaGmmaWarpSpecializedFP8ILi45ENS5_IJNS4_1CILi2EEENSA_ILi1EEESC_EEENS1_32KernelTmaWarpSpecializedPingpongEEENS5_IJNSA_ILi64EEENSA_ILi96EEENSA_ILi32EEEEEENS_12float_e4m3_tENS5_IJlSC_lEEESK_SL_NS4_8TiledMMAINS4_8MMA_AtomIJNS4_4SM904GMMA30MMA_64x96x32_F32E4M3E4M3_SS_TNILNSP_7ScaleInE1ELSR_1EEEEEENS4_6LayoutINS5_IJSC_SC_SC_EEENS5_IJNSA_ILi0EEESW_SW_EEEEENS5_IJNS4_10UnderscoreESZ_SZ_EEEEENS4_13SM90_TMA_LOADENS4_14ComposedLayoutINS4_7SwizzleILi1ELi4ELi3EEENS4_18smem_ptr_flag_bitsILi8EEENSU_INS5_IJNSA_ILi8EEESI_EEENS5_IJSI_SC_EEEEEEEvNS4_8identityENS4_23SM90_TMA_LOAD_MULTICASTES1C_vS1D_EENS_8epilogue10collective6detail29Sm90TmaWarpSpecializedAdapterINS1H_15DefaultEpilogueISK_SL_SL_NS1G_6thread17LinearCombinationISK_Li1EffLNS1L_9ScaleType4KindE0ELNS_15FloatRoundStyleE2ESK_EENS1_15EpilogueDefaultEEEEEvvEEEEvNT_6ParamsE --------------------------
	.section	.nv.shared._ZN7cutlass13device_kernelINS_4gemm6kernel13GemmUniversalIN4cute5tupleIJiiiiEEENS1_10collective13CollectiveMmaINS1_37MainloopSm90TmaGmmaWarpSpecializedFP8ILi45ENS5_IJNS4_1CILi2EEENSA_ILi1EEESC_EEENS1_32KernelTmaWarpSpecializedPingpongEEENS5_IJNSA_ILi64EEENSA_ILi96EEENSA_ILi32EEEEEENS_12float_e4m3_tENS5_IJlSC_lEEESK_SL_NS4_8TiledMMAINS4_8MMA_AtomIJNS4_4SM904GMMA30MMA_64x96x32_F32E4M3E4M3_SS_TNILNSP_7ScaleInE1ELSR_1EEEEEENS4_6LayoutINS5_IJSC_SC_SC_EEENS5_IJNSA_ILi0EEESW_SW_EEEEENS5_IJNS4_10UnderscoreESZ_SZ_EEEEENS4_13SM90_TMA_LOADENS4_14ComposedLayoutINS4_7SwizzleILi1ELi4ELi3EEENS4_18smem_ptr_flag_bitsILi8EEENSU_INS5_IJNSA_ILi8EEESI_EEENS5_IJSI_SC_EEEEEEEvNS4_8identityENS4_23SM90_TMA_LOAD_MULTICASTES1C_vS1D_EENS_8epilogue10collective6detail29Sm90TmaWarpSpecializedAdapterINS1H_15DefaultEpilogueISK_SL_SL_NS1G_6thread17LinearCombinationISK_Li1EffLNS1L_9ScaleType4KindE0ELNS_15FloatRoundStyleE2ESK_EENS1_15EpilogueDefaultEEEEEvvEEEEvNT_6ParamsE,"aw",@nobits
	.sectionflags	@""
	.align	16
	.zero		1024


//--------------------- .nv.shared.reserved.0     --------------------------
	.section	.nv.shared.reserved.0,"aw",@nobits
	.weak		__nv_reservedSMEM_offset_0_alias
	.size		__nv_reservedSMEM_offset_0_alias, 0, 0
	.other		__nv_reservedSMEM_offset_0_alias,@"STO_CUDA_RESERVED_SHARED STV_DEFAULT"
__nv_reservedSMEM_offset_0_alias:
	.zero		0


//--------------------- .nv.global                --------------------------
	.section	.nv.global,"aw",@nobits
.nv.global:
	.type		_ZN39_INTERNAL_6ab32ba0_4_k_cu_9b1f50a4_33314cute1_E,@object
	.size		_ZN39_INTERNAL_6ab32ba0_4_k_cu_9b1f50a4_33314cute1_E,(_ZN39_INTERNAL_6ab32ba0_4_k_cu_9b1f50a4_33314cuda3std3__45__cpo6cbeginE - _ZN39_INTERNAL_6ab32ba0_4_k_cu_9b1f50a4_33314cute1_E)
_ZN39_INTERNAL_6ab32ba0_4_k_cu_9b1f50a4_33314cute1_E:
	.zero		1
	.type		_ZN39_INTERNAL_6ab32ba0_4_k_cu_9b1f50a4_33314cuda3std3__45__cpo6cbeginE,@object
	.size		_ZN39_INTERNAL_6ab32ba0_4_k_cu_9b1f50a4_33314cuda3std3__45__cpo6cbeginE,(_ZN39_INTERNAL_6ab32ba0_4_k_cu_9b1f50a4_33314cuda3std3__48in_placeE - _ZN39_INTERNAL_6ab32ba0_4_k_cu_9b1f50a4_33314cuda3std3__45__cpo6cbeginE)
_ZN39_INTERNAL_6ab32ba0_4_k_cu_9b1f50a4_33314cuda3std3__45__cpo6cbeginE:
	.zero		1
	.type		_ZN39_INTERNAL_6ab32ba0_4_k_cu_9b1f50a4_33314cuda3std3__48in_placeE,@object
	.size		_ZN39_INTERNAL_6ab32ba0_4_k_cu_9b1f50a4_33314cuda3std3__48in_placeE,(_ZN39_INTERNAL_6ab32ba0_4_k_cu_9b1f50a4_33314cuda3std6ranges3__45__cpo9iter_moveE - _ZN39_INTERNAL_6ab32ba0_4_k_cu_9b1f50a4_33314cuda3std3__48in_placeE)
_ZN39_INTERNAL_6ab32ba0_4_k_cu_9b1f50a4_33314cuda3std3__48in_placeE:
	.zero		1
	.type		_ZN39_INTERNAL_6ab32ba0_4_k_cu_9b1f50a4_33314cuda3std6ranges3__45__cpo9iter_moveE,@object
	.size		_ZN39_INTERNAL_6ab32ba0_4_k_cu_9b1f50a4_33314cuda3std6ranges3__45__cpo9iter_moveE,(_ZN39_INTERNAL_6ab32ba0_4_k_cu_9b1f50a4_33314cuda3std3__45__cpo5beginE - _ZN39_INTERNAL_6ab32ba0_4_k_cu_9b1f50a4_33314cuda3std6ranges3__45__cpo9iter_moveE)
_ZN39_INTERNAL_6ab32ba0_4_k_cu_9b1f50a4_33314cuda3std6ranges3__45__cpo9iter_moveE:
	.zero		1
	.type		_ZN39_INTERNAL_6ab32ba0_4_k_cu_9b1f50a4_33314cuda3std3__45__cpo5beginE,@object
	.size		_ZN39_INTERNAL_6ab32ba0_4_k_cu_9b1f50a4_33314cuda3std3__45__cpo5beginE,(_ZN39_INTERNAL_6ab32ba0_4_k_cu_9b1f50a4_33314cuda3std3__441_GLOBAL__N__6ab32ba0_4_k_cu_9b1f50a4_33316ignoreE - _ZN39_INTERNAL_6ab32ba0_4_k_cu_9b1f50a4_33314cuda3std3__45__cpo5beginE)
_ZN39_INTERNAL_6ab32ba0_4_k_cu_9b1f50a4_33314cuda3std3__45__cpo5beginE:
	.zero		1
	.type		_ZN39_INTERNAL_6ab32ba0_4_k_cu_9b1f50a4_33314cuda3std3__441_GLOBAL__N__6ab32ba0_4_k_cu_9b1f50a4_33316ignoreE,@object
	.size		_ZN39_INTERNAL_6ab32ba0_4_k_cu_9b1f50a4_33314cuda3std3__441_GLOBAL__N__6ab32ba0_4_k_cu_9b1f50a4_33316ignoreE,(_ZN39_INTERNAL_6ab32ba0_4_k_cu_9b1f50a4_33314cute7productE - _ZN39_INTERNAL_6ab32ba0_4_k_cu_9b1f50a4_33314cuda3std3__441_GLOBAL__N__6ab32ba0_4_k_cu_9b1f50a4_33316ignoreE)
_ZN39_INTERNAL_6ab32ba0_4_k_cu_9b1f50a4_33314cuda3std3__441_GLOBAL__N__6ab32ba0_4_k_cu_9b1f50a4_33316ignoreE:
	.zero		1
	.type		_ZN39_INTERNAL_6ab32ba0_4_k_cu_9b1f50a4_33314cute7productE,@object
	.size		_ZN39_INTERNAL_6ab32ba0_4_k_cu_9b1f50a4_33314cute7productE,(_ZN39_INTERNAL_6ab32ba0_4_k_cu_9b1f50a4_33314cuda3std3__45__cpo3endE - _ZN39_INTERNAL_6ab32ba0_4_k_cu_9b1f50a4_33314cute7productE)
_ZN39_INTERNAL_6ab32ba0_4_k_cu_9b1f50a4_33314cute7productE:
	.zero		1
	.type		_ZN39_INTERNAL_6ab32ba0_4_k_cu_9b1f50a4_33314cuda3std3__45__cpo3endE,@object
	.size		_ZN39_INTERNAL_6ab32ba0_4_k_cu_9b1f50a4_33314cuda3std3__45__cpo3endE,(_ZN39_INTERNAL_6ab32ba0_4_k_cu_9b1f50a4_33314cuda3std3__419piecewise_constructE - _ZN39_INTERNAL_6ab32ba0_4_k_cu_9b1f50a4_33314cuda3std3__45__cpo3endE)
_ZN39_INTERNAL_6ab32ba0_4_k_cu_9b1f50a4_33314cuda3std3__45__cpo3endE:
	.zero		1
	.type		_ZN39_INTERNAL_6ab32ba0_4_k_cu_9b1f50a4_33314cuda3std3__419piecewise_constructE,@object
	.size		_ZN39_INTERNAL_6ab32ba0_4_k_cu_9b1f50a4_33314cuda3std3__419piecewise_constructE,(_ZN39_INTERNAL_6ab32ba0_4_k_cu_9b1f50a4_33314cuda3std3__45__cpo4cendE - _ZN39_INTERNAL_6ab32ba0_4_k_cu_9b1f50a4_33314cuda3std3__419piecewise_constructE)
_ZN39_INTERNAL_6ab32ba0_4_k_cu_9b1f50a4_33314cuda3std3__419piecewise_constructE:
	.zero		1
	.type		_ZN39_INTERNAL_6ab32ba0_4_k_cu_9b1f50a4_33314cuda3std3__45__cpo4cendE,@object
	.size		_ZN39_INTERNAL_6ab32ba0_4_k_cu_9b1f50a4_33314cuda3std3__45__cpo4cendE,(_ZN39_INTERNAL_6ab32ba0_4_k_cu_9b1f50a4_33314cuda3std6ranges3__45__cpo4swapE - _ZN39_INTERNAL_6ab32ba0_4_k_cu_9b1f50a4_33314cuda3std3__45__cpo4cendE)
_ZN39_INTERNAL_6ab32ba0_4_k_cu_9b1f50a4_33314cuda3std3__45__cpo4cendE:
	.zero		1
	.type		_ZN39_INTERNAL_6ab32ba0_4_k_cu_9b1f50a4_33314cuda3std6ranges3__45__cpo4swapE,@object
	.size		_ZN39_INTERNAL_6ab32ba0_4_k_cu_9b1f50a4_33314cuda3std6ranges3__45__cpo4swapE,(.L_7 - _ZN39_INTERNAL_6ab32ba0_4_k_cu_9b1f50a4_33314cuda3std6ranges3__45__cpo4swapE)
_ZN39_INTERNAL_6ab32ba0_4_k_cu_9b1f50a4_33314cuda3std6ranges3__45__cpo4swapE:
	.zero		1
.L_7:


//--------------------- .nv.constant0._ZN7cutlass13device_kernelINS_4gemm6kernel13GemmUniversalIN4cute5tupleIJiiiiEEENS1_10collective13CollectiveMmaINS1_37MainloopSm90TmaGmmaWarpSpecializedFP8ILi45ENS5_IJNS4_1CILi2EEENSA_ILi1EEESC_EEENS1_32KernelTmaWarpSpecializedPingpongEEENS5_IJNSA_ILi64EEENSA_ILi96EEENSA_ILi32EEEEEENS_12float_e4m3_tENS5_IJlSC_lEEESK_SL_NS4_8TiledMMAINS4_8MMA_AtomIJNS4_4SM904GMMA30MMA_64x96x32_F32E4M3E4M3_SS_TNILNSP_7ScaleInE1ELSR_1EEEEEENS4_6LayoutINS5_IJSC_SC_SC_EEENS5_IJNSA_ILi0EEESW_SW_EEEEENS5_IJNS4_10UnderscoreESZ_SZ_EEEEENS4_13SM90_TMA_LOADENS4_14ComposedLayoutINS4_7SwizzleILi1ELi4ELi3EEENS4_18smem_ptr_flag_bitsILi8EEENSU_INS5_IJNSA_ILi8EEESI_EEENS5_IJSI_SC_EEEEEEEvNS4_8identityENS4_23SM90_TMA_LOAD_MULTICASTES1C_vS1D_EENS_8epilogue10collective6detail29Sm90TmaWarpSpecializedAdapterINS1H_15DefaultEpilogueISK_SL_SL_NS1G_6thread17LinearCombinationISK_Li1EffLNS1L_9ScaleType4KindE0ELNS_15FloatRoundStyleE2ESK_EENS1_15EpilogueDefaultEEEEEvvEEEEvNT_6ParamsE --------------------------
	.section	.nv.constant0._ZN7cutlass13device_kernelINS_4gemm6kernel13GemmUniversalIN4cute5tupleIJiiiiEEENS1_10collective13CollectiveMmaINS1_37MainloopSm90TmaGmmaWarpSpecializedFP8ILi45ENS5_IJNS4_1CILi2EEENSA_ILi1EEESC_EEENS1_32KernelTmaWarpSpecializedPingpongEEENS5_IJNSA_ILi64EEENSA_ILi96EEENSA_ILi32EEEEEENS_12float_e4m3_tENS5_IJlSC_lEEESK_SL_NS4_8TiledMMAINS4_8MMA_AtomIJNS4_4SM904GMMA30MMA_64x96x32_F32E4M3E4M3_SS_TNILNSP_7ScaleInE1ELSR_1EEEEEENS4_6LayoutINS5_IJSC_SC_SC_EEENS5_IJNSA_ILi0EEESW_SW_EEEEENS5_IJNS4_10UnderscoreESZ_SZ_EEEEENS4_13SM90_TMA_LOADENS4_14ComposedLayoutINS4_7SwizzleILi1ELi4ELi3EEENS4_18smem_ptr_flag_bitsILi8EEENSU_INS5_IJNSA_ILi8EEESI_EEENS5_IJSI_SC_EEEEEEEvNS4_8identityENS4_23SM90_TMA_LOAD_MULTICASTES1C_vS1D_EENS_8epilogue10collective6detail29Sm90TmaWarpSpecializedAdapterINS1H_15DefaultEpilogueISK_SL_SL_NS1G_6thread17LinearCombinationISK_Li1EffLNS1L_9ScaleType4KindE0ELNS_15FloatRoundStyleE2ESK_EENS1_15EpilogueDefaultEEEEEvvEEEEvNT_6ParamsE,"a",@progbits
	.sectionflags	@""
	.align	4
.nv.constant0._ZN7cutlass13device_kernelINS_4gemm6kernel13GemmUniversalIN4cute5tupleIJiiiiEEENS1_10collective13CollectiveMmaINS1_37MainloopSm90TmaGmmaWarpSpecializedFP8ILi45ENS5_IJNS4_1CILi2EEENSA_ILi1EEESC_EEENS1_32KernelTmaWarpSpecializedPingpongEEENS5_IJNSA_ILi64EEENSA_ILi96EEENSA_ILi32EEEEEENS_12float_e4m3_tENS5_IJlSC_lEEESK_SL_NS4_8TiledMMAINS4_8MMA_AtomIJNS4_4SM904GMMA30MMA_64x96x32_F32E4M3E4M3_SS_TNILNSP_7ScaleInE1ELSR_1EEEEEENS4_6LayoutINS5_IJSC_SC_SC_EEENS5_IJNSA_ILi0EEESW_SW_EEEEENS5_IJNS4_10UnderscoreESZ_SZ_EEEEENS4_13SM90_TMA_LOADENS4_14ComposedLayoutINS4_7SwizzleILi1ELi4ELi3EEENS4_18smem_ptr_flag_bitsILi8EEENSU_INS5_IJNSA_ILi8EEESI_EEENS5_IJSI_SC_EEEEEEEvNS4_8identityENS4_23SM90_TMA_LOAD_MULTICASTES1C_vS1D_EENS_8epilogue10collective6detail29Sm90TmaWarpSpecializedAdapterINS1H_15DefaultEpilogueISK_SL_SL_NS1G_6thread17LinearCombinationISK_Li1EffLNS1L_9ScaleType4KindE0ELNS_15FloatRoundStyleE2ESK_EENS1_15EpilogueDefaultEEEEEvvEEEEvNT_6ParamsE:
	.zero		1664


//--------------------- SYMBOLS --------------------------

	.type		.nv.reservedSmem.offset0,@object
	.size		.nv.reservedSmem.offset0,0x4
